// auto-generated by cutlass_sweep.gemm — config: {"arch": "sm_90", "cluster_m": 1, "cluster_n": 1, "dtype": "e4m3", "dtype_b": "e4m3", "layout": "nt", "stages": 6, "tile_k": 32, "tile_m": 128, "tile_n": 64}
#include "cutlass/cutlass.h"
#include "cutlass/gemm/collective/collective_builder.hpp"
#include "cutlass/gemm/device/gemm_universal_adapter.h"
#include "cutlass/gemm/kernel/gemm_universal.hpp"
#include "cutlass/epilogue/collective/collective_builder.hpp"

using ElemA = cutlass::float_e4m3_t;
using ElemB = cutlass::float_e4m3_t;
using ElemCD = cutlass::float_e4m3_t;
using Acc  = float;
using TileShape    = cute::Shape<cute::_128, cute::_64, cute::_32>;
using ClusterShape = cute::Shape<cute::_1, cute::_1, cute::_1>;

using CollectiveEpilogue = typename cutlass::epilogue::collective::CollectiveBuilder<
    cutlass::arch::Sm90, cutlass::arch::OpClassTensorOp,
    TileShape, ClusterShape,
    cutlass::epilogue::collective::EpilogueTileAuto,
    Acc, Acc,
    ElemCD, cutlass::layout::RowMajor, 128 / cutlass::sizeof_bits<ElemCD>::value,
    ElemCD, cutlass::layout::RowMajor, 128 / cutlass::sizeof_bits<ElemCD>::value,
    cutlass::epilogue::collective::EpilogueScheduleAuto
  >::CollectiveOp;

using CollectiveMainloop = typename cutlass::gemm::collective::CollectiveBuilder<
    cutlass::arch::Sm90, cutlass::arch::OpClassTensorOp,
    ElemA, cutlass::layout::RowMajor, 128 / cutlass::sizeof_bits<ElemA>::value,
    ElemB, cutlass::layout::ColumnMajor, 128 / cutlass::sizeof_bits<ElemB>::value,
    Acc,
    TileShape, ClusterShape,
    cutlass::gemm::collective::StageCount<6>,
    cutlass::gemm::collective::KernelScheduleAuto
  >::CollectiveOp;

using GemmKernel = cutlass::gemm::kernel::GemmUniversal<
    cute::Shape<int,int,int,int>,
    CollectiveMainloop,
    CollectiveEpilogue
>;
using Gemm = cutlass::gemm::device::GemmUniversalAdapter<GemmKernel>;

// Force the device kernel symbol into the cubin without needing a host main.
auto* _anchor = &cutlass::device_kernel<GemmKernel>;


// ===== COMPILED SASS (sm_90a) =====

	.target	sm_90a

	.elftype	@"ET_EXEC"


//--------------------- .note.nv.tkinfo           --------------------------
	.section	.note.nv.tkinfo,"",@"SHT_NOTE"
	.sectionflags	@"SHF_NOTE_NV_TKINFO"
	.tkinfo
        /*0018*/ 	.word	0x00000002
        /*0030*/ 	.string	""
        /*0030*/ 	.string	"ptxas"
        /*0030*/ 	.string	"Cuda compilation tools, release 13.0, V13.0.88"
        /*0030*/ 	.string	"Build cuda_13.0.r13.0/compiler.36424714_0"
        /*0030*/ 	.string	"-arch sm_90a -m 64 "



//--------------------- .note.nv.cuinfo           --------------------------
	.section	.note.nv.cuinfo,"",@"SHT_NOTE"
	.sectionflags	@"SHF_NOTE_NV_CUINFO"
        /*0018*/ 	.short	0x0002
        /*001a*/ 	.short	0x005a
        /*001c*/ 	.short	0x0082
	.zero		2


//--------------------- .nv.info                  --------------------------
	.section	.nv.info,"",@"SHT_CUDA_INFO"
	.align	4


	//----- nvinfo : EIATTR_REGCOUNT
	.align		4
        /*0000*/ 	.byte	0x04, 0x2f
        /*0002*/ 	.short	(.L_12 - .L_11)
	.align		4
.L_11:
        /*0004*/ 	.word	index@(_ZN7cutlass13device_kernelINS_4gemm6kernel13GemmUniversalIN4cute5tupleIJiiiiEEENS1_10collective13CollectiveMmaINS1_37MainloopSm90TmaGmmaWarpSpecializedFP8ILi6ENS5_IJNS4_1CILi1EEESB_SB_EEENS1_35KernelTmaWarpSpecializedCooperativeEEENS5_IJNSA_ILi128EEENSA_ILi64EEENSA_ILi32EEEEEENS_12float_e4m3_tENS5_IJlSB_lEEESJ_SK_NS4_8TiledMMAINS4_8MMA_AtomIJNS4_4SM904GMMA30MMA_64x64x32_F32E4M3E4M3_SS_TNILNSO_7ScaleInE1ELSQ_1EEEEEENS4_6LayoutINS5_IJNSA_ILi2EEESB_SB_EEENS5_IJSB_NSA_ILi0EEESW_EEEEENS5_IJNS4_10UnderscoreESZ_SZ_EEEEENS4_13SM90_TMA_LOADENS4_14ComposedLayoutINS4_7SwizzleILi1ELi4ELi3EEENS4_18smem_ptr_flag_bitsILi8EEENST_INS5_IJNSA_ILi8EEESH_EEENS5_IJSH_SB_EEEEEEEvNS4_8identityES12_S1C_vS1D_EENS_8epilogue10collective6detail29Sm90TmaWarpSpecializedAdapterINS1G_15DefaultEpilogueISJ_SK_SK_NS1F_6thread17LinearCombinationISJ_Li1EffLNS1K_9ScaleType4KindE0ELNS_15FloatRoundStyleE2ESJ_EENS1_15EpilogueDefaultEEEEEvvEEEEvNT_6ParamsE)
        /*0008*/ 	.word	0x000000a8


	//----- nvinfo : EIATTR_FRAME_SIZE
	.align		4
.L_12:
        /*000c*/ 	.byte	0x04, 0x11
        /*000e*/ 	.short	(.L_14 - .L_13)
	.align		4
.L_13:
        /*0010*/ 	.word	index@(_ZN7cutlass13device_kernelINS_4gemm6kernel13GemmUniversalIN4cute5tupleIJiiiiEEENS1_10collective13CollectiveMmaINS1_37MainloopSm90TmaGmmaWarpSpecializedFP8ILi6ENS5_IJNS4_1CILi1EEESB_SB_EEENS1_35KernelTmaWarpSpecializedCooperativeEEENS5_IJNSA_ILi128EEENSA_ILi64EEENSA_ILi32EEEEEENS_12float_e4m3_tENS5_IJlSB_lEEESJ_SK_NS4_8TiledMMAINS4_8MMA_AtomIJNS4_4SM904GMMA30MMA_64x64x32_F32E4M3E4M3_SS_TNILNSO_7ScaleInE1ELSQ_1EEEEEENS4_6LayoutINS5_IJNSA_ILi2EEESB_SB_EEENS5_IJSB_NSA_ILi0EEESW_EEEEENS5_IJNS4_10UnderscoreESZ_SZ_EEEEENS4_13SM90_TMA_LOADENS4_14ComposedLayoutINS4_7SwizzleILi1ELi4ELi3EEENS4_18smem_ptr_flag_bitsILi8EEENST_INS5_IJNSA_ILi8EEESH_EEENS5_IJSH_SB_EEEEEEEvNS4_8identityES12_S1C_vS1D_EENS_8epilogue10collective6detail29Sm90TmaWarpSpecializedAdapterINS1G_15DefaultEpilogueISJ_SK_SK_NS1F_6thread17LinearCombinationISJ_Li1EffLNS1K_9ScaleType4KindE0ELNS_15FloatRoundStyleE2ESJ_EENS1_15EpilogueDefaultEEEEEvvEEEEvNT_6ParamsE)
        /*0014*/ 	.word	0x00000000


	//----- nvinfo : EIATTR_MIN_STACK_SIZE
	.align		4
.L_14:
        /*0018*/ 	.byte	0x04, 0x12
        /*001a*/ 	.short	(.L_16 - .L_15)
	.align		4
.L_15:
        /*001c*/ 	.word	index@(_ZN7cutlass13device_kernelINS_4gemm6kernel13GemmUniversalIN4cute5tupleIJiiiiEEENS1_10collective13CollectiveMmaINS1_37MainloopSm90TmaGmmaWarpSpecializedFP8ILi6ENS5_IJNS4_1CILi1EEESB_SB_EEENS1_35KernelTmaWarpSpecializedCooperativeEEENS5_IJNSA_ILi128EEENSA_ILi64EEENSA_ILi32EEEEEENS_12float_e4m3_tENS5_IJlSB_lEEESJ_SK_NS4_8TiledMMAINS4_8MMA_AtomIJNS4_4SM904GMMA30MMA_64x64x32_F32E4M3E4M3_SS_TNILNSO_7ScaleInE1ELSQ_1EEEEEENS4_6LayoutINS5_IJNSA_ILi2EEESB_SB_EEENS5_IJSB_NSA_ILi0EEESW_EEEEENS5_IJNS4_10UnderscoreESZ_SZ_EEEEENS4_13SM90_TMA_LOADENS4_14ComposedLayoutINS4_7SwizzleILi1ELi4ELi3EEENS4_18smem_ptr_flag_bitsILi8EEENST_INS5_IJNSA_ILi8EEESH_EEENS5_IJSH_SB_EEEEEEEvNS4_8identityES12_S1C_vS1D_EENS_8epilogue10collective6detail29Sm90TmaWarpSpecializedAdapterINS1G_15DefaultEpilogueISJ_SK_SK_NS1F_6thread17LinearCombinationISJ_Li1EffLNS1K_9ScaleType4KindE0ELNS_15FloatRoundStyleE2ESJ_EENS1_15EpilogueDefaultEEEEEvvEEEEvNT_6ParamsE)
        /*0020*/ 	.word	0x00000000
.L_16:


//--------------------- .nv.compat                --------------------------
	.section	.nv.compat,"",@"SHT_CUDA_COMPAT_INFO"
	.align	4
        /*0000*/ 	.byte	0x02, 0x09, 0x01, 0x00, 0x02, 0x02, 0x04, 0x00, 0x02, 0x05, 0x05, 0x00, 0x03, 0x07, 0x01, 0x01
        /*0010*/ 	.byte	0x02, 0x03, 0x01, 0x00, 0x02, 0x06, 0x01, 0x00, 0x04, 0x0b, 0x08, 0x00, 0x00, 0x00, 0x00, 0x00
        /*0020*/ 	.byte	0x00, 0x00, 0x00, 0x00


//--------------------- .nv.info._ZN7cutlass13device_kernelINS_4gemm6kernel13GemmUniversalIN4cute5tupleIJiiiiEEENS1_10collective13CollectiveMmaINS1_37MainloopSm90TmaGmmaWarpSpecializedFP8ILi6ENS5_IJNS4_1CILi1EEESB_SB_EEENS1_35KernelTmaWarpSpecializedCooperativeEEENS5_IJNSA_ILi128EEENSA_ILi64EEENSA_ILi32EEEEEENS_12float_e4m3_tENS5_IJlSB_lEEESJ_SK_NS4_8TiledMMAINS4_8MMA_AtomIJNS4_4SM904GMMA30MMA_64x64x32_F32E4M3E4M3_SS_TNILNSO_7ScaleInE1ELSQ_1EEEEEENS4_6LayoutINS5_IJNSA_ILi2EEESB_SB_EEENS5_IJSB_NSA_ILi0EEESW_EEEEENS5_IJNS4_10UnderscoreESZ_SZ_EEEEENS4_13SM90_TMA_LOADENS4_14ComposedLayoutINS4_7SwizzleILi1ELi4ELi3EEENS4_18smem_ptr_flag_bitsILi8EEENST_INS5_IJNSA_ILi8EEESH_EEENS5_IJSH_SB_EEEEEEEvNS4_8identityES12_S1C_vS1D_EENS_8epilogue10collective6detail29Sm90TmaWarpSpecializedAdapterINS1G_15DefaultEpilogueISJ_SK_SK_NS1F_6thread17LinearCombinationISJ_Li1EffLNS1K_9ScaleType4KindE0ELNS_15FloatRoundStyleE2ESJ_EENS1_15EpilogueDefaultEEEEEvvEEEEvNT_6ParamsE --------------------------
	.section	.nv.info._ZN7cutlass13device_kernelINS_4gemm6kernel13GemmUniversalIN4cute5tupleIJiiiiEEENS1_10collective13CollectiveMmaINS1_37MainloopSm90TmaGmmaWarpSpecializedFP8ILi6ENS5_IJNS4_1CILi1EEESB_SB_EEENS1_35KernelTmaWarpSpecializedCooperativeEEENS5_IJNSA_ILi128EEENSA_ILi64EEENSA_ILi32EEEEEENS_12float_e4m3_tENS5_IJlSB_lEEESJ_SK_NS4_8TiledMMAINS4_8MMA_AtomIJNS4_4SM904GMMA30MMA_64x64x32_F32E4M3E4M3_SS_TNILNSO_7ScaleInE1ELSQ_1EEEEEENS4_6LayoutINS5_IJNSA_ILi2EEESB_SB_EEENS5_IJSB_NSA_ILi0EEESW_EEEEENS5_IJNS4_10UnderscoreESZ_SZ_EEEEENS4_13SM90_TMA_LOADENS4_14ComposedLayoutINS4_7SwizzleILi1ELi4ELi3EEENS4_18smem_ptr_flag_bitsILi8EEENST_INS5_IJNSA_ILi8EEESH_EEENS5_IJSH_SB_EEEEEEEvNS4_8identityES12_S1C_vS1D_EENS_8epilogue10collective6detail29Sm90TmaWarpSpecializedAdapterINS1G_15DefaultEpilogueISJ_SK_SK_NS1F_6thread17LinearCombinationISJ_Li1EffLNS1K_9ScaleType4KindE0ELNS_15FloatRoundStyleE2ESJ_EENS1_15EpilogueDefaultEEEEEvvEEEEvNT_6ParamsE,"",@"SHT_CUDA_INFO"
	.sectionflags	@""
	.align	4


	//----- nvinfo : EIATTR_CUDA_API_VERSION
	.align		4
        /*0000*/ 	.byte	0x04, 0x37
        /*0002*/ 	.short	(.L_18 - .L_17)
.L_17:
        /*0004*/ 	.word	0x00000082


	//----- nvinfo : EIATTR_KPARAM_INFO
	.align		4
.L_18:
        /*0008*/ 	.byte	0x04, 0x17
        /*000a*/ 	.short	(.L_20 - .L_19)
.L_19:
        /*000c*/ 	.word	0x00000000
        /*0010*/ 	.short	0x0000
        /*0012*/ 	.short	0x0070
        /*0014*/ 	.byte	0x00, 0xf0, 0x01, 0x10


	//----- nvinfo : EIATTR_SPARSE_MMA_MASK
	.align		4
.L_20:
        /*0018*/ 	.byte	0x03, 0x50
        /*001a*/ 	.short	0x0000


	//----- nvinfo : EIATTR_MAXREG_COUNT
	.align		4
        /*001c*/ 	.byte	0x03, 0x1b
        /*001e*/ 	.short	0x00a8


	//----- nvinfo : EIATTR_NUM_BARRIERS
	.align		4
        /*0020*/ 	.byte	0x02, 0x4c
        /*0022*/ 	.byte	0x01
	.zero		1


	//----- nvinfo : EIATTR_MERCURY_ISA_VERSION
	.align		4
        /*0024*/ 	.byte	0x03, 0x5f
        /*0026*/ 	.short	0x0101


	//----- nvinfo : EIATTR_INT_WARP_WIDE_INSTR_OFFSETS
	.align		4
        /*0028*/ 	.byte	0x04, 0x31
        /*002a*/ 	.short	(.L_22 - .L_21)


	//   ....[0]....
.L_21:
        /*002c*/ 	.word	0x000003e0


	//   ....[1]....
        /*0030*/ 	.word	0x000003f0


	//   ....[2]....
        /*0034*/ 	.word	0x00000500


	//----- nvinfo : EIATTR_COOP_GROUP_MASK_REGIDS
	.align		4
.L_22:
        /*0038*/ 	.byte	0x04, 0x29
        /*003a*/ 	.short	(.L_24 - .L_23)


	//   ....[0]....
.L_23:
        /*003c*/ 	.word	0xffffffff


	//   ....[1]....
        /*0040*/ 	.word	0xffffffff


	//   ....[2]....
        /*0044*/ 	.word	0xffffffff


	//   ....[3]....
        /*0048*/ 	.word	0xffffffff


	//   ....[4]....
        /*004c*/ 	.word	0xffffffff


	//----- nvinfo : EIATTR_COOP_GROUP_INSTR_OFFSETS
	.align		4
.L_24:
        /*0050*/ 	.byte	0x04, 0x28
        /*0052*/ 	.short	(.L_26 - .L_25)


	//   ....[0]....
.L_25:
        /*0054*/ 	.word	0x00000060


	//   ....[1]....
        /*0058*/ 	.word	0x00000070


	//   ....[2]....
        /*005c*/ 	.word	0x00000130


	//   ....[3]....
        /*0060*/ 	.word	0x00000300


	//   ....[4]....
        /*0064*/ 	.word	0x00001020


	//----- nvinfo : EIATTR_REG_RECONFIG
	.align		4
.L_26:
        /*0068*/ 	.byte	0x01, 0x54
	.zero		2


	//----- nvinfo : EIATTR_MBARRIER_INSTR_OFFSETS
	.align		4
        /*006c*/ 	.byte	0x04, 0x39
        /*006e*/ 	.short	(.L_28 - .L_27)


	//   ....[0]....
.L_27:
        /*0070*/ 	.word	0x00000230
        /*0074*/ 	.word	0x000000ff
        /*0078*/ 	.word	0x00000000
        /*007c*/ 	.short	0x0100
        /*007e*/ 	.byte	0x08
	.zero		1


	//   ....[1]....
        /*0080*/ 	.word	0x00000240
        /*0084*/ 	.word	0x000000ff
        /*0088*/ 	.word	0x00000030
        /*008c*/ 	.short	0x0100
        /*008e*/ 	.byte	0x08
	.zero		1


	//   ....[2]....
        /*0090*/ 	.word	0x00000250
        /*0094*/ 	.word	0x000000ff
        /*0098*/ 	.word	0x00000008
        /*009c*/ 	.short	0x0100
        /*009e*/ 	.byte	0x08
	.zero		1


	//   ....[3]....
        /*00a0*/ 	.word	0x00000260
        /*00a4*/ 	.word	0x000000ff
        /*00a8*/ 	.word	0x00000038
        /*00ac*/ 	.short	0x0100
        /*00ae*/ 	.byte	0x08
	.zero		1


	//   ....[4]....
        /*00b0*/ 	.word	0x00000270
        /*00b4*/ 	.word	0x000000ff
        /*00b8*/ 	.word	0x00000010
        /*00bc*/ 	.short	0x0100
        /*00be*/ 	.byte	0x08
	.zero		1


	//   ....[5]....
        /*00c0*/ 	.word	0x00000280
        /*00c4*/ 	.word	0x000000ff
        /*00c8*/ 	.word	0x00000040
        /*00cc*/ 	.short	0x0100
        /*00ce*/ 	.byte	0x08
	.zero		1


	//   ....[6]....
        /*00d0*/ 	.word	0x00000290
        /*00d4*/ 	.word	0x000000ff
        /*00d8*/ 	.word	0x00000018
        /*00dc*/ 	.short	0x0100
        /*00de*/ 	.byte	0x08
	.zero		1


	//   ....[7]....
        /*00e0*/ 	.word	0x000002a0
        /*00e4*/ 	.word	0x000000ff
        /*00e8*/ 	.word	0x00000048
        /*00ec*/ 	.short	0x0100
        /*00ee*/ 	.byte	0x08
	.zero		1


	//   ....[8]....
        /*00f0*/ 	.word	0x000002b0
        /*00f4*/ 	.word	0x000000ff
        /*00f8*/ 	.word	0x00000020
        /*00fc*/ 	.short	0x0100
        /*00fe*/ 	.byte	0x08
	.zero		1


	//   ....[9]....
        /*0100*/ 	.word	0x000002c0
        /*0104*/ 	.word	0x000000ff
        /*0108*/ 	.word	0x00000050
        /*010c*/ 	.short	0x0100
        /*010e*/ 	.byte	0x08
	.zero		1


	//   ....[10]....
        /*0110*/ 	.word	0x000002d0
        /*0114*/ 	.word	0x000000ff
        /*0118*/ 	.word	0x00000028
        /*011c*/ 	.short	0x0100
        /*011e*/ 	.byte	0x08
	.zero		1


	//   ....[11]....
        /*0120*/ 	.word	0x000002e0
        /*0124*/ 	.word	0x000000ff
        /*0128*/ 	.word	0x00000058
        /*012c*/ 	.short	0x0100
        /*012e*/ 	.byte	0x08
	.zero		1


	//   ....[12]....
        /*0130*/ 	.word	0x00000570
        /*0134*/ 	.word	0x000000ff
        /*0138*/ 	.word	0x00000070
        /*013c*/ 	.short	0x0100
        /*013e*/ 	.byte	0x06
	.zero		1


	//   ....[13]....
        /*0140*/ 	.word	0x000005d0
        /*0144*/ 	.word	0x000000ff
        /*0148*/ 	.word	0x00000078
        /*014c*/ 	.short	0x0100
        /*014e*/ 	.byte	0x06
	.zero		1


	//   ....[14]....
        /*0150*/ 	.word	0x00001350
        /*0154*/ 	.word	0x000000ff
        /*0158*/ 	.word	0x00000000
        /*015c*/ 	.short	0x010a
        /*015e*/ 	.byte	0x06
	.zero		1


	//   ....[15]....
        /*0160*/ 	.word	0x00001390
        /*0164*/ 	.word	0x000000ff
        /*0168*/ 	.word	0x00000000
        /*016c*/ 	.short	0x010a
        /*016e*/ 	.byte	0x06
	.zero		1


	//   ....[16]....
        /*0170*/ 	.word	0x00001970
        /*0174*/ 	.word	0x000000ff
        /*0178*/ 	.word	0x00000000
        /*017c*/ 	.short	0x010a
        /*017e*/ 	.byte	0x0c
	.zero		1


	//   ....[17]....
        /*0180*/ 	.word	0x000019b0
        /*0184*/ 	.word	0x000000ff
        /*0188*/ 	.word	0x00000000
        /*018c*/ 	.short	0x010a
        /*018e*/ 	.byte	0x0c
	.zero		1


	//   ....[18]....
        /*0190*/ 	.word	0x00001d90
        /*0194*/ 	.word	0x000000ff
        /*0198*/ 	.word	0x00000000
        /*019c*/ 	.short	0x0101
        /*019e*/ 	.byte	0x08
	.zero		1


	//   ....[19]....
        /*01a0*/ 	.word	0x000021e0
        /*01a4*/ 	.word	0x000000ff
        /*01a8*/ 	.word	0x00000000
        /*01ac*/ 	.short	0x0101
        /*01ae*/ 	.byte	0x08
	.zero		1


	//   ....[20]....
        /*01b0*/ 	.word	0x00005b80
        /*01b4*/ 	.word	0x00000012
        /*01b8*/ 	.word	0x00000030
        /*01bc*/ 	.short	0x010a
        /*01be*/ 	.byte	0x3f
	.zero		1


	//   ....[21]....
        /*01c0*/ 	.word	0x00005f10
        /*01c4*/ 	.word	0x00000007
        /*01c8*/ 	.word	0x00000078
        /*01cc*/ 	.short	0x0101
        /*01ce*/ 	.byte	0x3f
	.zero		1


	//   ....[22]....
        /*01d0*/ 	.word	0x00006650
        /*01d4*/ 	.word	0x00000005
        /*01d8*/ 	.word	0x00000000
        /*01dc*/ 	.short	0x010a
        /*01de*/ 	.byte	0x3f
	.zero		1


	//   ....[23]....
        /*01e0*/ 	.word	0x000066d0
        /*01e4*/ 	.word	0x00000007
        /*01e8*/ 	.word	0x00000000
        /*01ec*/ 	.short	0x010a
        /*01ee*/ 	.byte	0x3f
	.zero		1


	//   ....[24]....
        /*01f0*/ 	.word	0x00006760
        /*01f4*/ 	.word	0x00000006
        /*01f8*/ 	.word	0x00000000
        /*01fc*/ 	.short	0x010a
        /*01fe*/ 	.byte	0x3f
	.zero		1


	//   ....[25]....
        /*0200*/ 	.word	0x000067f0
        /*0204*/ 	.word	0x00000009
        /*0208*/ 	.word	0x00000000
        /*020c*/ 	.short	0x010a
        /*020e*/ 	.byte	0x3f
	.zero		1


	//   ....[26]....
        /*0210*/ 	.word	0x00006880
        /*0214*/ 	.word	0x00000006
        /*0218*/ 	.word	0x00000000
        /*021c*/ 	.short	0x010a
        /*021e*/ 	.byte	0x3f
	.zero		1


	//   ....[27]....
        /*0220*/ 	.word	0x00006910
        /*0224*/ 	.word	0x00000003
        /*0228*/ 	.word	0x00000000
        /*022c*/ 	.short	0x010a
        /*022e*/ 	.byte	0x3f
	.zero		1


	//   ....[28]....
        /*0230*/ 	.word	0x00006980
        /*0234*/ 	.word	0x00000007
        /*0238*/ 	.word	0x00000000
        /*023c*/ 	.short	0x010a
        /*023e*/ 	.byte	0x3f
	.zero		1


	//   ....[29]....
        /*0240*/ 	.word	0x000069e0
        /*0244*/ 	.word	0x00000008
        /*0248*/ 	.word	0x00000000
        /*024c*/ 	.short	0x010a
        /*024e*/ 	.byte	0x3f
	.zero		1


	//   ....[30]....
        /*0250*/ 	.word	0x00006ab0
        /*0254*/ 	.word	0x00000012
        /*0258*/ 	.word	0x00000030
        /*025c*/ 	.short	0x010a
        /*025e*/ 	.byte	0x3f
	.zero		1


	//   ....[31]....
        /*0260*/ 	.word	0x00006b90
        /*0264*/ 	.word	0x00000005
        /*0268*/ 	.word	0x00000000
        /*026c*/ 	.short	0x010a
        /*026e*/ 	.byte	0x3f
	.zero		1


	//   ....[32]....
        /*0270*/ 	.word	0x00006be0
        /*0274*/ 	.word	0x00000007
        /*0278*/ 	.word	0x00000000
        /*027c*/ 	.short	0x010a
        /*027e*/ 	.byte	0x3f
	.zero		1


	//   ....[33]....
        /*0280*/ 	.word	0x00006c30
        /*0284*/ 	.word	0x00000006
        /*0288*/ 	.word	0x00000000
        /*028c*/ 	.short	0x010a
        /*028e*/ 	.byte	0x3f
	.zero		1


	//   ....[34]....
        /*0290*/ 	.word	0x00006c80
        /*0294*/ 	.word	0x00000009
        /*0298*/ 	.word	0x00000000
        /*029c*/ 	.short	0x010a
        /*029e*/ 	.byte	0x3f
	.zero		1


	//   ....[35]....
        /*02a0*/ 	.word	0x00006cd0
        /*02a4*/ 	.word	0x00000006
        /*02a8*/ 	.word	0x00000000
        /*02ac*/ 	.short	0x010a
        /*02ae*/ 	.byte	0x3f
	.zero		1


	//----- nvinfo : EIATTR_NUM_MBARRIERS
	.align		4
.L_28:
        /*02b0*/ 	.byte	0x03, 0x38
        /*02b2*/ 	.short	0x000e


	//----- nvinfo : EIATTR_EXIT_INSTR_OFFSETS
	.align		4
        /*02b4*/ 	.byte	0x04, 0x1c
        /*02b6*/ 	.short	(.L_30 - .L_29)


	//   ....[0]....
.L_29:
        /*02b8*/ 	.word	0x00000620


	//   ....[1]....
        /*02bc*/ 	.word	0x00000ef0


	//   ....[2]....
        /*02c0*/ 	.word	0x000051e0


	//   ....[3]....
        /*02c4*/ 	.word	0x00005820


	//   ....[4]....
        /*02c8*/ 	.word	0x00006960


	//----- nvinfo : EIATTR_MAX_THREADS
	.align		4
.L_30:
        /*02cc*/ 	.byte	0x04, 0x05
        /*02ce*/ 	.short	(.L_32 - .L_31)
.L_31:
        /*02d0*/ 	.word	0x00000180
        /*02d4*/ 	.word	0x00000001
        /*02d8*/ 	.word	0x00000001


	//----- nvinfo : EIATTR_CRS_STACK_SIZE
	.align		4
.L_32:
        /*02dc*/ 	.byte	0x04, 0x1e
        /*02de*/ 	.short	(.L_34 - .L_33)
.L_33:
        /*02e0*/ 	.word	0x00000000


	//----- nvinfo : EIATTR_CBANK_PARAM_SIZE
	.align		4
.L_34:
        /*02e4*/ 	.byte	0x03, 0x19
        /*02e6*/ 	.short	0x0470


	//----- nvinfo : EIATTR_PARAM_CBANK
	.align		4
        /*02e8*/ 	.byte	0x04, 0x0a
        /*02ea*/ 	.short	(.L_36 - .L_35)
	.align		4
.L_35:
        /*02ec*/ 	.word	index@(.nv.constant0._ZN7cutlass13device_kernelINS_4gemm6kernel13GemmUniversalIN4cute5tupleIJiiiiEEENS1_10collective13CollectiveMmaINS1_37MainloopSm90TmaGmmaWarpSpecializedFP8ILi6ENS5_IJNS4_1CILi1EEESB_SB_EEENS1_35KernelTmaWarpSpecializedCooperativeEEENS5_IJNSA_ILi128EEENSA_ILi64EEENSA_ILi32EEEEEENS_12float_e4m3_tENS5_IJlSB_lEEESJ_SK_NS4_8TiledMMAINS4_8MMA_AtomIJNS4_4SM904GMMA30MMA_64x64x32_F32E4M3E4M3_SS_TNILNSO_7ScaleInE1ELSQ_1EEEEEENS4_6LayoutINS5_IJNSA_ILi2EEESB_SB_EEENS5_IJSB_NSA_ILi0EEESW_EEEEENS5_IJNS4_10UnderscoreESZ_SZ_EEEEENS4_13SM90_TMA_LOADENS4_14ComposedLayoutINS4_7SwizzleILi1ELi4ELi3EEENS4_18smem_ptr_flag_bitsILi8EEENST_INS5_IJNSA_ILi8EEESH_EEENS5_IJSH_SB_EEEEEEEvNS4_8identityES12_S1C_vS1D_EENS_8epilogue10collective6detail29Sm90TmaWarpSpecializedAdapterINS1G_15DefaultEpilogueISJ_SK_SK_NS1F_6thread17LinearCombinationISJ_Li1EffLNS1K_9ScaleType4KindE0ELNS_15FloatRoundStyleE2ESJ_EENS1_15EpilogueDefaultEEEEEvvEEEEvNT_6ParamsE)
        /*02f0*/ 	.short	0x0210
        /*02f2*/ 	.short	0x0470


	//----- nvinfo : EIATTR_SW_WAR
	.align		4
.L_36:
        /*02f4*/ 	.byte	0x04, 0x36
        /*02f6*/ 	.short	(.L_38 - .L_37)
.L_37:
        /*02f8*/ 	.word	0x00000008
.L_38:


//--------------------- .nv.callgraph             --------------------------
	.section	.nv.callgraph,"",@"SHT_CUDA_CALLGRAPH"
	.align	4
	.sectionentsize	8
	.align		4
        /*0000*/ 	.word	0x00000000
	.align		4
        /*0004*/ 	.word	0xffffffff
	.align		4
        /*0008*/ 	.word	0x00000000
	.align		4
        /*000c*/ 	.word	0xfffffffe
	.align		4
        /*0010*/ 	.word	0x00000000
	.align		4
        /*0014*/ 	.word	0xfffffffd
	.align		4
        /*0018*/ 	.word	0x00000000
	.align		4
        /*001c*/ 	.word	0xfffffffc


//--------------------- .nv.constant4             --------------------------
	.section	.nv.constant4,"a",@progbits
	.align	8
	.align		8
.nv.constant4:
        /*0000*/ 	.dword	_ZN40_INTERNAL_8b1171f0_4_k_cu_718d12b7_201984cuda3std3__45__cpo5beginE
	.align		8
        /*0008*/ 	.dword	_ZN40_INTERNAL_8b1171f0_4_k_cu_718d12b7_201984cuda3std3__45__cpo3endE
	.align		8
        /*0010*/ 	.dword	_ZN40_INTERNAL_8b1171f0_4_k_cu_718d12b7_201984cuda3std3__45__cpo6cbeginE
	.align		8
        /*0018*/ 	.dword	_ZN40_INTERNAL_8b1171f0_4_k_cu_718d12b7_201984cuda3std3__45__cpo4cendE
	.align		8
        /*0020*/ 	.dword	_ZN40_INTERNAL_8b1171f0_4_k_cu_718d12b7_201984cuda3std3__442_GLOBAL__N__8b1171f0_4_k_cu_718d12b7_201986ignoreE
	.align		8
        /*0028*/ 	.dword	_ZN40_INTERNAL_8b1171f0_4_k_cu_718d12b7_201984cuda3std3__419piecewise_constructE
	.align		8
        /*0030*/ 	.dword	_ZN40_INTERNAL_8b1171f0_4_k_cu_718d12b7_201984cuda3std3__48in_placeE
	.align		8
        /*0038*/ 	.dword	_ZN40_INTERNAL_8b1171f0_4_k_cu_718d12b7_201984cuda3std6ranges3__45__cpo4swapE
	.align		8
        /*0040*/ 	.dword	_ZN40_INTERNAL_8b1171f0_4_k_cu_718d12b7_201984cuda3std6ranges3__45__cpo9iter_moveE
	.align		8
        /*0048*/ 	.dword	_ZN40_INTERNAL_8b1171f0_4_k_cu_718d12b7_201984cute7productE
	.align		8
        /*0050*/ 	.dword	_ZN40_INTERNAL_8b1171f0_4_k_cu_718d12b7_201984cute1_E


//--------------------- .text._ZN7cutlass13device_kernelINS_4gemm6kernel13GemmUniversalIN4cute5tupleIJiiiiEEENS1_10collective13CollectiveMmaINS1_37MainloopSm90TmaGmmaWarpSpecializedFP8ILi6ENS5_IJNS4_1CILi1EEESB_SB_EEENS1_35KernelTmaWarpSpecializedCooperativeEEENS5_IJNSA_ILi128EEENSA_ILi64EEENSA_ILi32EEEEEENS_12float_e4m3_tENS5_IJlSB_lEEESJ_SK_NS4_8TiledMMAINS4_8MMA_AtomIJNS4_4SM904GMMA30MMA_64x64x32_F32E4M3E4M3_SS_TNILNSO_7ScaleInE1ELSQ_1EEEEEENS4_6LayoutINS5_IJNSA_ILi2EEESB_SB_EEENS5_IJSB_NSA_ILi0EEESW_EEEEENS5_IJNS4_10UnderscoreESZ_SZ_EEEEENS4_13SM90_TMA_LOADENS4_14ComposedLayoutINS4_7SwizzleILi1ELi4ELi3EEENS4_18smem_ptr_flag_bitsILi8EEENST_INS5_IJNSA_ILi8EEESH_EEENS5_IJSH_SB_EEEEEEEvNS4_8identityES12_S1C_vS1D_EENS_8epilogue10collective6detail29Sm90TmaWarpSpecializedAdapterINS1G_15DefaultEpilogueISJ_SK_SK_NS1F_6thread17LinearCombinationISJ_Li1EffLNS1K_9ScaleType4KindE0ELNS_15FloatRoundStyleE2ESJ_EENS1_15EpilogueDefaultEEEEEvvEEEEvNT_6ParamsE --------------------------
	.section	.text._ZN7cutlass13device_kernelINS_4gemm6kernel13GemmUniversalIN4cute5tupleIJiiiiEEENS1_10collective13CollectiveMmaINS1_37MainloopSm90TmaGmmaWarpSpecializedFP8ILi6ENS5_IJNS4_1CILi1EEESB_SB_EEENS1_35KernelTmaWarpSpecializedCooperativeEEENS5_IJNSA_ILi128EEENSA_ILi64EEENSA_ILi32EEEEEENS_12float_e4m3_tENS5_IJlSB_lEEESJ_SK_NS4_8TiledMMAINS4_8MMA_AtomIJNS4_4SM904GMMA30MMA_64x64x32_F32E4M3E4M3_SS_TNILNSO_7ScaleInE1ELSQ_1EEEEEENS4_6LayoutINS5_IJNSA_ILi2EEESB_SB_EEENS5_IJSB_NSA_ILi0EEESW_EEEEENS5_IJNS4_10UnderscoreESZ_SZ_EEEEENS4_13SM90_TMA_LOADENS4_14ComposedLayoutINS4_7SwizzleILi1ELi4ELi3EEENS4_18smem_ptr_flag_bitsILi8EEENST_INS5_IJNSA_ILi8EEESH_EEENS5_IJSH_SB_EEEEEEEvNS4_8identityES12_S1C_vS1D_EENS_8epilogue10collective6detail29Sm90TmaWarpSpecializedAdapterINS1G_15DefaultEpilogueISJ_SK_SK_NS1F_6thread17LinearCombinationISJ_Li1EffLNS1K_9ScaleType4KindE0ELNS_15FloatRoundStyleE2ESJ_EENS1_15EpilogueDefaultEEEEEvvEEEEvNT_6ParamsE,"ax",@progbits
	.align	128
.text._ZN7cutlass13device_kernelINS_4gemm6kernel13GemmUniversalIN4cute5tupleIJiiiiEEENS1_10collective13CollectiveMmaINS1_37MainloopSm90TmaGmmaWarpSpecializedFP8ILi6ENS5_IJNS4_1CILi1EEESB_SB_EEENS1_35KernelTmaWarpSpecializedCooperativeEEENS5_IJNSA_ILi128EEENSA_ILi64EEENSA_ILi32EEEEEENS_12float_e4m3_tENS5_IJlSB_lEEESJ_SK_NS4_8TiledMMAINS4_8MMA_AtomIJNS4_4SM904GMMA30MMA_64x64x32_F32E4M3E4M3_SS_TNILNSO_7ScaleInE1ELSQ_1EEEEEENS4_6LayoutINS5_IJNSA_ILi2EEESB_SB_EEENS5_IJSB_NSA_ILi0EEESW_EEEEENS5_IJNS4_10UnderscoreESZ_SZ_EEEEENS4_13SM90_TMA_LOADENS4_14ComposedLayoutINS4_7SwizzleILi1ELi4ELi3EEENS4_18smem_ptr_flag_bitsILi8EEENST_INS5_IJNSA_ILi8EEESH_EEENS5_IJSH_SB_EEEEEEEvNS4_8identityES12_S1C_vS1D_EENS_8epilogue10collective6detail29Sm90TmaWarpSpecializedAdapterINS1G_15DefaultEpilogueISJ_SK_SK_NS1F_6thread17LinearCombinationISJ_Li1EffLNS1K_9ScaleType4KindE0ELNS_15FloatRoundStyleE2ESJ_EENS1_15EpilogueDefaultEEEEEvvEEEEvNT_6ParamsE:
        .type           _ZN7cutlass13device_kernelINS_4gemm6kernel13GemmUniversalIN4cute5tupleIJiiiiEEENS1_10collective13CollectiveMmaINS1_37MainloopSm90TmaGmmaWarpSpecializedFP8ILi6ENS5_IJNS4_1CILi1EEESB_SB_EEENS1_35KernelTmaWarpSpecializedCooperativeEEENS5_IJNSA_ILi128EEENSA_ILi64EEENSA_ILi32EEEEEENS_12float_e4m3_tENS5_IJlSB_lEEESJ_SK_NS4_8TiledMMAINS4_8MMA_AtomIJNS4_4SM904GMMA30MMA_64x64x32_F32E4M3E4M3_SS_TNILNSO_7ScaleInE1ELSQ_1EEEEEENS4_6LayoutINS5_IJNSA_ILi2EEESB_SB_EEENS5_IJSB_NSA_ILi0EEESW_EEEEENS5_IJNS4_10UnderscoreESZ_SZ_EEEEENS4_13SM90_TMA_LOADENS4_14ComposedLayoutINS4_7SwizzleILi1ELi4ELi3EEENS4_18smem_ptr_flag_bitsILi8EEENST_INS5_IJNSA_ILi8EEESH_EEENS5_IJSH_SB_EEEEEEEvNS4_8identityES12_S1C_vS1D_EENS_8epilogue10collective6detail29Sm90TmaWarpSpecializedAdapterINS1G_15DefaultEpilogueISJ_SK_SK_NS1F_6thread17LinearCombinationISJ_Li1EffLNS1K_9ScaleType4KindE0ELNS_15FloatRoundStyleE2ESJ_EENS1_15EpilogueDefaultEEEEEvvEEEEvNT_6ParamsE,@function
        .size           _ZN7cutlass13device_kernelINS_4gemm6kernel13GemmUniversalIN4cute5tupleIJiiiiEEENS1_10collective13CollectiveMmaINS1_37MainloopSm90TmaGmmaWarpSpecializedFP8ILi6ENS5_IJNS4_1CILi1EEESB_SB_EEENS1_35KernelTmaWarpSpecializedCooperativeEEENS5_IJNSA_ILi128EEENSA_ILi64EEENSA_ILi32EEEEEENS_12float_e4m3_tENS5_IJlSB_lEEESJ_SK_NS4_8TiledMMAINS4_8MMA_AtomIJNS4_4SM904GMMA30MMA_64x64x32_F32E4M3E4M3_SS_TNILNSO_7ScaleInE1ELSQ_1EEEEEENS4_6LayoutINS5_IJNSA_ILi2EEESB_SB_EEENS5_IJSB_NSA_ILi0EEESW_EEEEENS5_IJNS4_10UnderscoreESZ_SZ_EEEEENS4_13SM90_TMA_LOADENS4_14ComposedLayoutINS4_7SwizzleILi1ELi4ELi3EEENS4_18smem_ptr_flag_bitsILi8EEENST_INS5_IJNSA_ILi8EEESH_EEENS5_IJSH_SB_EEEEEEEvNS4_8identityES12_S1C_vS1D_EENS_8epilogue10collective6detail29Sm90TmaWarpSpecializedAdapterINS1G_15DefaultEpilogueISJ_SK_SK_NS1F_6thread17LinearCombinationISJ_Li1EffLNS1K_9ScaleType4KindE0ELNS_15FloatRoundStyleE2ESJ_EENS1_15EpilogueDefaultEEEEEvvEEEEvNT_6ParamsE,(.L_x_141 - _ZN7cutlass13device_kernelINS_4gemm6kernel13GemmUniversalIN4cute5tupleIJiiiiEEENS1_10collective13CollectiveMmaINS1_37MainloopSm90TmaGmmaWarpSpecializedFP8ILi6ENS5_IJNS4_1CILi1EEESB_SB_EEENS1_35KernelTmaWarpSpecializedCooperativeEEENS5_IJNSA_ILi128EEENSA_ILi64EEENSA_ILi32EEEEEENS_12float_e4m3_tENS5_IJlSB_lEEESJ_SK_NS4_8TiledMMAINS4_8MMA_AtomIJNS4_4SM904GMMA30MMA_64x64x32_F32E4M3E4M3_SS_TNILNSO_7ScaleInE1ELSQ_1EEEEEENS4_6LayoutINS5_IJNSA_ILi2EEESB_SB_EEENS5_IJSB_NSA_ILi0EEESW_EEEEENS5_IJNS4_10UnderscoreESZ_SZ_EEEEENS4_13SM90_TMA_LOADENS4_14ComposedLayoutINS4_7SwizzleILi1ELi4ELi3EEENS4_18smem_ptr_flag_bitsILi8EEENST_INS5_IJNSA_ILi8EEESH_EEENS5_IJSH_SB_EEEEEEEvNS4_8identityES12_S1C_vS1D_EENS_8epilogue10collective6detail29Sm90TmaWarpSpecializedAdapterINS1G_15DefaultEpilogueISJ_SK_SK_NS1F_6thread17LinearCombinationISJ_Li1EffLNS1K_9ScaleType4KindE0ELNS_15FloatRoundStyleE2ESJ_EENS1_15EpilogueDefaultEEEEEvvEEEEvNT_6ParamsE)
        .other          _ZN7cutlass13device_kernelINS_4gemm6kernel13GemmUniversalIN4cute5tupleIJiiiiEEENS1_10collective13CollectiveMmaINS1_37MainloopSm90TmaGmmaWarpSpecializedFP8ILi6ENS5_IJNS4_1CILi1EEESB_SB_EEENS1_35KernelTmaWarpSpecializedCooperativeEEENS5_IJNSA_ILi128EEENSA_ILi64EEENSA_ILi32EEEEEENS_12float_e4m3_tENS5_IJlSB_lEEESJ_SK_NS4_8TiledMMAINS4_8MMA_AtomIJNS4_4SM904GMMA30MMA_64x64x32_F32E4M3E4M3_SS_TNILNSO_7ScaleInE1ELSQ_1EEEEEENS4_6LayoutINS5_IJNSA_ILi2EEESB_SB_EEENS5_IJSB_NSA_ILi0EEESW_EEEEENS5_IJNS4_10UnderscoreESZ_SZ_EEEEENS4_13SM90_TMA_LOADENS4_14ComposedLayoutINS4_7SwizzleILi1ELi4ELi3EEENS4_18smem_ptr_flag_bitsILi8EEENST_INS5_IJNSA_ILi8EEESH_EEENS5_IJSH_SB_EEEEEEEvNS4_8identityES12_S1C_vS1D_EENS_8epilogue10collective6detail29Sm90TmaWarpSpecializedAdapterINS1G_15DefaultEpilogueISJ_SK_SK_NS1F_6thread17LinearCombinationISJ_Li1EffLNS1K_9ScaleType4KindE0ELNS_15FloatRoundStyleE2ESJ_EENS1_15EpilogueDefaultEEEEEvvEEEEvNT_6ParamsE,@"STO_CUDA_ENTRY STV_DEFAULT"
_ZN7cutlass13device_kernelINS_4gemm6kernel13GemmUniversalIN4cute5tupleIJiiiiEEENS1_10collective13CollectiveMmaINS1_37MainloopSm90TmaGmmaWarpSpecializedFP8ILi6ENS5_IJNS4_1CILi1EEESB_SB_EEENS1_35KernelTmaWarpSpecializedCooperativeEEENS5_IJNSA_ILi128EEENSA_ILi64EEENSA_ILi32EEEEEENS_12float_e4m3_tENS5_IJlSB_lEEESJ_SK_NS4_8TiledMMAINS4_8MMA_AtomIJNS4_4SM904GMMA30MMA_64x64x32_F32E4M3E4M3_SS_TNILNSO_7ScaleInE1ELSQ_1EEEEEENS4_6LayoutINS5_IJNSA_ILi2EEESB_SB_EEENS5_IJSB_NSA_ILi0EEESW_EEEEENS5_IJNS4_10UnderscoreESZ_SZ_EEEEENS4_13SM90_TMA_LOADENS4_14ComposedLayoutINS4_7SwizzleILi1ELi4ELi3EEENS4_18smem_ptr_flag_bitsILi8EEENST_INS5_IJNSA_ILi8EEESH_EEENS5_IJSH_SB_EEEEEEEvNS4_8identityES12_S1C_vS1D_EENS_8epilogue10collective6detail29Sm90TmaWarpSpecializedAdapterINS1G_15DefaultEpilogueISJ_SK_SK_NS1F_6thread17LinearCombinationISJ_Li1EffLNS1K_9ScaleType4KindE0ELNS_15FloatRoundStyleE2ESJ_EENS1_15EpilogueDefaultEEEEEvvEEEEvNT_6ParamsE:
[----:B------:R-:W-:Y:S01]  /*0000*/  LDC R1, c[0x0][0x28] ;  /* 0x00000a00ff017b82 */ /* 0x000fe20000000800 */
[----:B------:R-:W0:Y:S01]  /*0010*/  S2R R2, SR_TID.X ;  /* 0x0000000000027919 */ /* 0x000e220000002100 */
[----:B------:R-:W-:Y:S01]  /*0020*/  ELECT P0, URZ, PT ;  /* 0x00000000003f782f */ /* 0x000fe20003800000 */
[----:B------:R-:W-:Y:S01]  /*0030*/  BSSY B0, `(.L_x_0) ;  /* 0x000000f000007945 */ /* 0x000fe20003800000 */
[--C-:B0-----:R-:W-:Y:S02]  /*0040*/  SHF.R.U32.HI R0, RZ, 0x5, R2.reuse ;  /* 0x00000005ff007819 */ /* 0x101fe40000011602 */
[----:B------:R-:W-:-:S03]  /*0050*/  SHF.R.U32.HI R4, RZ, 0x7, R2 ;  /* 0x00000007ff047819 */ /* 0x000fc60000011602 */
[----:B------:R-:W0:Y:S04]  /*0060*/  SHFL.IDX PT, R3, R0, RZ, 0x1f ;  /* 0x00001fff00037589 */ /* 0x000e2800000e0000 */
[----:B------:R1:W2:Y:S01]  /*0070*/  SHFL.IDX PT, R7, R4, RZ, 0x1f ;  /* 0x00001fff04077589 */ /* 0x0002a200000e0000 */
[----:B0-----:R-:W-:-:S13]  /*0080*/  ISETP.NE.OR P0, PT, R3, RZ, !P0 ;  /* 0x000000ff0300720c */ /* 0x001fda0004705670 */
[----:B-12---:R-:W-:Y:S05]  /*0090*/  @P0 BRA `(.L_x_1) ;  /* 0x0000000000200947 */ /* 0x006fea0003800000 */
[----:B------:R-:W-:Y:S02]  /*00a0*/  ULDC.64 UR4, c[0x0][0x198] ;  /* 0x0000660000047ab9 */ /* 0x000fe40000000a00 */
[----:B------:R-:W-:Y:S02]  /*00b0*/  UIADD3 UR6, UP0, UR4, 0xf0, URZ ;  /* 0x000000f004067890 */ /* 0x000fe4000ff1e03f */
[----:B------:R-:W-:Y:S02]  /*00c0*/  UIADD3 UR4, UP1, UR4, 0x1f0, URZ ;  /* 0x000001f004047890 */ /* 0x000fe4000ff3e03f */
[----:B------:R-:W-:Y:S02]  /*00d0*/  UIADD3.X UR7, URZ, UR5, URZ, UP0, !UPT ;  /* 0x000000053f077290 */ /* 0x000fe400087fe43f */
[----:B------:R-:W-:-:S07]  /*00e0*/  UIADD3.X UR5, URZ, UR5, URZ, UP1, !UPT ;  /* 0x000000053f057290 */ /* 0x000fce0008ffe43f */
[----:B------:R0:W-:Y:S02]  /*00f0*/  UTMACCTL.PF [UR6] ;  /* 0x00000000060079b9 */ /* 0x0001e40008040000 */
[----:B------:R0:W-:Y:S02]  /*0100*/  UTMACCTL.PF [UR4] ;  /* 0x00000000040079b9 */ /* 0x0001e40008040000 */
[----:B0-----:R-:W-:Y:S01]  /*0110*/  NOP ;  /* 0x0000000000007918 */ /* 0x001fe20000000000 */
.L_x_1:
[----:B------:R-:W-:Y:S05]  /*0120*/  BSYNC B0 ;  /* 0x0000000000007941 */ /* 0x000fea0003800000 */
.L_x_0:
[----:B------:R-:W0:Y:S02]  /*0130*/  SHFL.IDX PT, R4, R0, RZ, 0x1f ;  /* 0x00001fff00047589 */ /* 0x000e2400000e0000 */
[----:B0-----:R-:W-:-:S13]  /*0140*/  ISETP.NE.AND P0, PT, R4, RZ, PT ;  /* 0x000000ff0400720c */ /* 0x001fda0003f05270 */
[----:B------:R-:W-:Y:S05]  /*0150*/  @P0 BRA `(.L_x_2) ;  /* 0x0000000000680947 */ /* 0x000fea0003800000 */
[----:B------:R-:W0:Y:S01]  /*0160*/  S2UR UR8, SR_CgaCtaId ;  /* 0x00000000000879c3 */ /* 0x000e220000008800 */
[----:B------:R-:W-:Y:S01]  /*0170*/  UMOV UR4, 0x400 ;  /* 0x0000040000047882 */ /* 0x000fe20000000000 */
[----:B------:R-:W-:Y:S01]  /*0180*/  UMOV UR5, 0x1 ;  /* 0x0000000100057882 */ /* 0x000fe20000000000 */
[----:B------:R-:W-:Y:S01]  /*0190*/  UMOV UR6, 0x100 ;  /* 0x0000010000067882 */ /* 0x000fe20000000000 */
[----:B------:R-:W-:Y:S01]  /*01a0*/  ELECT P0, URZ, PT ;  /* 0x00000000003f782f */ /* 0x000fe20003800000 */
[----:B------:R-:W-:-:S04]  /*01b0*/  UIADD3 UR6, -UR6, 0x100000, URZ ;  /* 0x0010000006067890 */ /* 0x000fc8000fffe13f */
[----:B------:R-:W-:Y:S02]  /*01c0*/  USHF.L.U32 UR7, UR6, 0xb, URZ ;  /* 0x0000000b06077899 */ /* 0x000fe4000800063f */
[----:B------:R-:W-:Y:S02]  /*01d0*/  USHF.L.U32 UR6, UR6, 0x1, URZ ;  /* 0x0000000106067899 */ /* 0x000fe4000800063f */
[----:B0-----:R-:W-:Y:S02]  /*01e0*/  ULEA UR8, UR8, UR4, 0x18 ;  /* 0x0000000408087291 */ /* 0x001fe4000f8ec03f */
[----:B------:R-:W-:-:S04]  /*01f0*/  UIADD3 UR4, -UR5, 0x100000, URZ ;  /* 0x0010000005047890 */ /* 0x000fc8000fffe13f */
[----:B------:R-:W-:Y:S02]  /*0200*/  USHF.L.U32 UR5, UR4, 0xb, URZ ;  /* 0x0000000b04057899 */ /* 0x000fe4000800063f */
[----:B------:R-:W-:Y:S01]  /*0210*/  USHF.L.U32 UR4, UR4, 0x1, URZ ;  /* 0x0000000104047899 */ /* 0x000fe2000800063f */
[----:B------:R-:W0:Y:S11]  /*0220*/  FENCE.VIEW.ASYNC.S ;  /* 0x00000000000073c6 */ /* 0x000e360000000000 */
[----:B0-----:R0:W1:Y:S01]  /*0230*/  SYNCS.EXCH.64 URZ, [UR8], UR4 ;  /* 0x00000004083f75b2 */ /* 0x0010620008000100 */
[----:B------:R0:W2:Y:S01]  /*0240*/  SYNCS.EXCH.64 URZ, [UR8+0x30], UR6 ;  /* 0x00003006083f75b2 */ /* 0x0000a20008000100 */
[----:B------:R0:W3:Y:S01]  /*0250*/  SYNCS.EXCH.64 URZ, [UR8+0x8], UR4 ;  /* 0x00000804083f75b2 */ /* 0x0000e20008000100 */
[----:B------:R0:W4:Y:S01]  /*0260*/  SYNCS.EXCH.64 URZ, [UR8+0x38], UR6 ;  /* 0x00003806083f75b2 */ /* 0x0001220008000100 */
[----:B------:R0:W0:Y:S01]  /*0270*/  SYNCS.EXCH.64 URZ, [UR8+0x10], UR4 ;  /* 0x00001004083f75b2 */ /* 0x0000220008000100 */
[----:B------:R0:W0:Y:S01]  /*0280*/  SYNCS.EXCH.64 URZ, [UR8+0x40], UR6 ;  /* 0x00004006083f75b2 */ /* 0x0000220008000100 */
[----:B------:R0:W0:Y:S01]  /*0290*/  SYNCS.EXCH.64 URZ, [UR8+0x18], UR4 ;  /* 0x00001804083f75b2 */ /* 0x0000220008000100 */
[----:B------:R0:W0:Y:S01]  /*02a0*/  SYNCS.EXCH.64 URZ, [UR8+0x48], UR6 ;  /* 0x00004806083f75b2 */ /* 0x0000220008000100 */
[----:B------:R0:W0:Y:S01]  /*02b0*/  SYNCS.EXCH.64 URZ, [UR8+0x20], UR4 ;  /* 0x00002004083f75b2 */ /* 0x0000220008000100 */
[----:B------:R0:W0:Y:S01]  /*02c0*/  SYNCS.EXCH.64 URZ, [UR8+0x50], UR6 ;  /* 0x00005006083f75b2 */ /* 0x0000220008000100 */
[----:B------:R0:W0:Y:S01]  /*02d0*/  SYNCS.EXCH.64 URZ, [UR8+0x28], UR4 ;  /* 0x00002804083f75b2 */ /* 0x0000220008000100 */
[----:B------:R0:W0:Y:S01]  /*02e0*/  SYNCS.EXCH.64 URZ, [UR8+0x58], UR6 ;  /* 0x00005806083f75b2 */ /* 0x0000220008000100 */
[----:B------:R-:W-:Y:S01]  /*02f0*/  NOP ;  /* 0x0000000000007918 */ /* 0x000fe20000000000 */
.L_x_2:
[----:B------:R-:W5:Y:S01]  /*0300*/  SHFL.IDX PT, R0, R0, RZ, 0x1f ;  /* 0x00001fff00007589 */ /* 0x000f6200000e0000 */
[----:B------:R-:W1:Y:S01]  /*0310*/  LDC R4, c[0x0][0x65c] ;  /* 0x00019700ff047b82 */ /* 0x000e620000000800 */
[----:B------:R-:W-:Y:S02]  /*0320*/  ELECT P0, URZ, PT ;  /* 0x00000000003f782f */ /* 0x000fe40003800000 */
[----:B------:R-:W-:Y:S01]  /*0330*/  ISETP.NE.AND P2, PT, R7, RZ, PT ;  /* 0x000000ff0700720c */ /* 0x000fe20003f45270 */
[----:B------:R-:W2:Y:S01]  /*0340*/  S2R R8, SR_CTAID.Y ;  /* 0x0000000000087919 */ /* 0x000ea20000002600 */
[----:B0-----:R-:W-:Y:S01]  /*0350*/  UMOV UR4, 0x20 ;  /* 0x0000002000047882 */ /* 0x001fe20000000000 */
[----:B------:R-:W-:Y:S01]  /*0360*/  NOP ;  /* 0x0000000000007918 */ /* 0x000fe20000000000 */
[----:B------:R-:W-:Y:S01]  /*0370*/  NOP ;  /* 0x0000000000007918 */ /* 0x000fe20000000000 */
[----:B------:R-:W0:Y:S01]  /*0380*/  S2R R6, SR_CTAID.X ;  /* 0x0000000000067919 */ /* 0x000e220000002500 */
[----:B-----5:R-:W-:-:S02]  /*0390*/  ISETP.NE.OR P0, PT, R0, RZ, !P0 ;  /* 0x000000ff0000720c */ /* 0x020fc40004705670 */
[----:B-1----:R-:W-:Y:S02]  /*03a0*/  ISETP.NE.AND P4, PT, R4, 0x1, PT ;  /* 0x000000010400780c */ /* 0x002fe40003f85270 */
[----:B------:R-:W-:-:S04]  /*03b0*/  SHF.R.S32.HI R4, RZ, 0x1f, R3 ;  /* 0x0000001fff047819 */ /* 0x000fc80000011403 */
[----:B------:R-:W-:-:S04]  /*03c0*/  LEA.HI R4, R4, R3, RZ, 0x2 ;  /* 0x0000000304047211 */ /* 0x000fc800078f10ff */
[----:B------:R-:W-:Y:S01]  /*03d0*/  LOP3.LUT R4, R4, 0xfffffffc, RZ, 0xc0, !PT ;  /* 0xfffffffc04047812 */ /* 0x000fe200078ec0ff */
[----:B------:R-:W-:Y:S01]  /*03e0*/  VOTEU.ALL UP0, P0 ;  /* 0x00000000003f7886 */ /* 0x000fe20000000000 */
[----:B------:R-:W-:Y:S01]  /*03f0*/  VOTEU.ALL UP1, P0 ;  /* 0x00000000003f7886 */ /* 0x000fe20000020000 */
[----:B------:R-:W0:Y:S01]  /*0400*/  @P4 LDC R9, c[0x0][0x10] ;  /* 0x00000400ff094b82 */ /* 0x000e220000000800 */
[----:B------:R-:W-:Y:S02]  /*0410*/  @P4 IMAD.MOV.U32 R5, RZ, RZ, RZ ;  /* 0x000000ffff054224 */ /* 0x000fe400078e00ff */
[----:B------:R-:W-:Y:S01]  /*0420*/  IMAD.IADD R3, R3, 0x1, -R4 ;  /* 0x0000000103037824 */ /* 0x000fe200078e0a04 */
[----:B------:R-:W-:Y:S01]  /*0430*/  @!UP0 UMOV UR6, 0x400 ;  /* 0x0000040000068882 */ /* 0x000fe20000000000 */
[----:B------:R-:W-:-:S04]  /*0440*/  @!UP0 UIADD3 UR4, -UR4, 0x100000, URZ ;  /* 0x0010000004048890 */ /* 0x000fc8000fffe13f */
[----:B------:R-:W-:Y:S02]  /*0450*/  @!UP0 USHF.L.U32 UR5, UR4, 0xb, URZ ;  /* 0x0000000b04058899 */ /* 0x000fe4000800063f */
[----:B------:R-:W-:Y:S01]  /*0460*/  @!UP0 USHF.L.U32 UR4, UR4, 0x1, URZ ;  /* 0x0000000104048899 */ /* 0x000fe2000800063f */
[----:B--2---:R-:W-:Y:S01]  /*0470*/  @P4 IMAD.MOV.U32 R4, RZ, RZ, R8 ;  /* 0x000000ffff044224 */ /* 0x004fe200078e0008 */
[----:B------:R-:W1:Y:S01]  /*0480*/  @!UP0 S2UR UR7, SR_CgaCtaId ;  /* 0x00000000000789c3 */ /* 0x000e620000008800 */
[----:B------:R-:W-:-:S07]  /*0490*/  @P4 IMAD.MOV.U32 R13, RZ, RZ, RZ ;  /* 0x000000ffff0d4224 */ /* 0x000fce00078e00ff */
[----:B------:R-:W2:Y:S01]  /*04a0*/  @!P4 LDC R11, c[0x0][0xc] ;  /* 0x00000300ff0bcb82 */ /* 0x000ea20000000800 */
[----:B0-----:R-:W-:-:S04]  /*04b0*/  @P4 IMAD.WIDE.U32 R4, R6, R9, R4 ;  /* 0x0000000906044225 */ /* 0x001fc800078e0004 */
[----:B------:R-:W-:Y:S02]  /*04c0*/  VIADD R9, R7, 0xffffffff ;  /* 0xffffffff07097836 */ /* 0x000fe40000000000 */
[----:B------:R-:W-:Y:S01]  /*04d0*/  @P4 IMAD.MOV.U32 R0, RZ, RZ, R4 ;  /* 0x000000ffff004224 */ /* 0x000fe200078e0004 */
[----:B-1----:R-:W-:Y:S02]  /*04e0*/  @!UP0 ULEA UR6, UR7, UR6, 0x18 ;  /* 0x0000000607068291 */ /* 0x002fe4000f8ec03f */
[----:B------:R-:W-:Y:S01]  /*04f0*/  ISETP.GE.U32.AND P1, PT, R9, 0x2, PT ;  /* 0x000000020900780c */ /* 0x000fe20003f26070 */
[----:B------:R-:W-:Y:S01]  /*0500*/  VOTEU.ALL UP0, P0 ;  /* 0x00000000003f7886 */ /* 0x000fe20000000000 */
[----:B------:R-:W-:Y:S01]  /*0510*/  ISETP.NE.AND P0, PT, R3, 0x3, PT ;  /* 0x000000030300780c */ /* 0x000fe20003f05270 */
[----:B------:R-:W-:-:S03]  /*0520*/  @P4 IMAD.IADD R5, R5, 0x1, R13 ;  /* 0x0000000105054824 */ /* 0x000fc600078e020d */
[----:B------:R-:W-:-:S04]  /*0530*/  ISETP.EQ.OR P0, PT, R3, RZ, !P0 ;  /* 0x000000ff0300720c */ /* 0x000fc80004702670 */
[----:B------:R-:W-:Y:S01]  /*0540*/  ISETP.EQ.AND P0, PT, R7, RZ, P0 ;  /* 0x000000ff0700720c */ /* 0x000fe20000702270 */
[----:B------:R-:W-:Y:S01]  /*0550*/  IMAD.MOV.U32 R7, RZ, RZ, RZ ;  /* 0x000000ffff077224 */ /* 0x000fe200078e00ff */
[----:B------:R-:W0:Y:S02]  /*0560*/  FENCE.VIEW.ASYNC.S ;  /* 0x00000000000073c6 */ /* 0x000e240000000000 */
[----:B0-----:R0:W3:Y:S01]  /*0570*/  @!UP0 SYNCS.EXCH.64 URZ, [UR6+0x70], UR4 ;  /* 0x00007004063f85b2 */ /* 0x0010e20008000100 */
[----:B------:R-:W-:Y:S01]  /*0580*/  SEL R4, RZ, 0x1, !P0 ;  /* 0x00000001ff047807 */ /* 0x000fe20004000000 */
[----:B--2---:R-:W-:-:S03]  /*0590*/  @!P4 IMAD.WIDE.U32 R10, R11, R8, R6 ;  /* 0x000000080b0ac225 */ /* 0x004fc600078e0006 */
[----:B------:R-:W-:Y:S01]  /*05a0*/  SEL R4, R4, 0x2, P1 ;  /* 0x0000000204047807 */ /* 0x000fe20000800000 */
[----:B------:R-:W-:Y:S02]  /*05b0*/  @!P4 IMAD.MOV.U32 R0, RZ, RZ, R10 ;  /* 0x000000ffff00c224 */ /* 0x000fe400078e000a */
[----:B------:R-:W-:Y:S01]  /*05c0*/  @!P4 IMAD.MOV.U32 R5, RZ, RZ, R11 ;  /* 0x000000ffff05c224 */ /* 0x000fe200078e000b */
[----:B------:R0:W3:Y:S01]  /*05d0*/  @!UP1 SYNCS.EXCH.64 URZ, [UR6+0x78], UR4 ;  /* 0x00007804063f95b2 */ /* 0x0000e20008000100 */
[----:B------:R-:W-:Y:S01]  /*05e0*/  NOP ;  /* 0x0000000000007918 */ /* 0x000fe20000000000 */
[----:B---34-:R-:W-:Y:S06]  /*05f0*/  BAR.SYNC.DEFER_BLOCKING 0x0 ;  /* 0x0000000000007b1d */ /* 0x018fec0000010000 */
[----:B------:R-:W-:Y:S05]  /*0600*/  @!P2 BRA `(.L_x_3) ;  /* 0x0000004800f8a947 */ /* 0x000fea0003800000 */
[----:B------:R-:W-:-:S13]  /*0610*/  ISETP.GT.U32.AND P0, PT, R9, 0x1, PT ;  /* 0x000000010900780c */ /* 0x000fda0003f04070 */
[----:B0-----:R-:W-:Y:S05]  /*0620*/  @P0 EXIT ;  /* 0x000000000000094d */ /* 0x001fea0003800000 */
[----:B------:R-:W-:Y:S01]  /*0630*/  ULDC.64 UR4, c[0x0][0x650] ;  /* 0x0001940000047ab9 */ /* 0x000fe20000000a00 */
[----:B------:R-:W-:Y:S01]  /*0640*/  PRMT R9, RZ, 0x7610, R9 ;  /* 0x00007610ff097816 */ /* 0x000fe20000000009 */
[----:B------:R-:W-:Y:S01]  /*0650*/  IMAD.MOV.U32 R16, RZ, RZ, -0x1 ;  /* 0xffffffffff107424 */ /* 0x000fe200078e00ff */
[----:B------:R-:W-:Y:S01]  /*0660*/  ISETP.GE.U32.AND P0, PT, R0, UR4, PT ;  /* 0x0000000400007c0c */ /* 0x000fe2000bf06070 */
[----:B------:R-:W-:Y:S02]  /*0670*/  IMAD.MOV.U32 R12, RZ, RZ, -0x1 ;  /* 0xffffffffff0c7424 */ /* 0x000fe400078e00ff */
[----:B------:R-:W-:Y:S01]  /*0680*/  IMAD.MOV.U32 R69, RZ, RZ, -0x1 ;  /* 0xffffffffff457424 */ /* 0x000fe200078e00ff */
[----:B------:R-:W-:-:S13]  /*0690*/  ISETP.GE.U32.AND.EX P0, PT, R5, UR5, PT, P0 ;  /* 0x0000000505007c0c */ /* 0x000fda000bf06100 */
[----:B------:R-:W-:Y:S05]  /*06a0*/  @P0 BRA `(.L_x_4) ;  /* 0x0000000400600947 */ /* 0x000fea0003800000 */
[----:B------:R-:W0:Y:S01]  /*06b0*/  LDC.64 R16, c[0x0][0x628] ;  /* 0x00018a00ff107b82 */ /* 0x000e220000000a00 */
[----:B------:R-:W-:Y:S02]  /*06c0*/  IMAD.MOV.U32 R10, RZ, RZ, R0 ;  /* 0x000000ffff0a7224 */ /* 0x000fe400078e0000 */
[----:B------:R-:W-:-:S05]  /*06d0*/  IMAD.MOV.U32 R11, RZ, RZ, R5 ;  /* 0x000000ffff0b7224 */ /* 0x000fca00078e0005 */
[----:B------:R-:W1:Y:S08]  /*06e0*/  LDC R18, c[0x0][0x630] ;  /* 0x00018c00ff127b82 */ /* 0x000e700000000800 */
[----:B------:R-:W2:Y:S01]  /*06f0*/  LDC.64 R20, c[0x0][0x620] ;  /* 0x00018800ff147b82 */ /* 0x000ea20000000a00 */
[----:B0-----:R-:W-:-:S04]  /*0700*/  ISETP.NE.U32.AND P0, PT, R16, RZ, PT ;  /* 0x000000ff1000720c */ /* 0x001fc80003f05070 */
[----:B------:R-:W-:-:S13]  /*0710*/  ISETP.NE.AND.EX P0, PT, R17, RZ, PT, P0 ;  /* 0x000000ff1100720c */ /* 0x000fda0003f05300 */
[----:B-12---:R-:W-:Y:S05]  /*0720*/  @!P0 BRA `(.L_x_5) ;  /* 0x0000000000288947 */ /* 0x006fea0003800000 */
[----:B------:R-:W0:Y:S02]  /*0730*/  LDC R3, c[0x0][0x634] ;  /* 0x00018d00ff037b82 */ /* 0x000e240000000800 */
[----:B0-----:R-:W-:-:S05]  /*0740*/  IADD3 R3, P0, R0, R3, RZ ;  /* 0x0000000300037210 */ /* 0x001fca0007f1e0ff */
[----:B------:R-:W-:-:S04]  /*0750*/  IMAD.X R9, RZ, RZ, R5, P0 ;  /* 0x000000ffff097224 */ /* 0x000fc800000e0605 */
[----:B------:R-:W-:-:S04]  /*0760*/  IMAD.WIDE.U32 R10, R9, R16, RZ ;  /* 0x00000010090a7225 */ /* 0x000fc800078e00ff */
[----:B------:R-:W-:-:S04]  /*0770*/  IMAD.WIDE.U32 R12, P0, R3, R17, R10 ;  /* 0x00000011030c7225 */ /* 0x000fc8000780000a */
[----:B------:R-:W-:-:S04]  /*0780*/  IMAD.WIDE.U32 R10, R3, R16, RZ ;  /* 0x00000010030a7225 */ /* 0x000fc800078e00ff */
[----:B------:R-:W-:Y:S01]  /*0790*/  IMAD.X R15, RZ, RZ, RZ, P0 ;  /* 0x000000ffff0f7224 */ /* 0x000fe200000e06ff */
[----:B------:R-:W-:Y:S01]  /*07a0*/  IADD3 RZ, P0, R11, R12, RZ ;  /* 0x0000000c0bff7210 */ /* 0x000fe20007f1e0ff */
[----:B------:R-:W-:-:S04]  /*07b0*/  IMAD.MOV.U32 R14, RZ, RZ, R13 ;  /* 0x000000ffff0e7224 */ /* 0x000fc800078e000d */
[----:B------:R-:W-:-:S08]  /*07c0*/  IMAD.WIDE.U32.X R10, R9, R17, R14, P0 ;  /* 0x00000011090a7225 */ /* 0x000fd000000e040e */
.L_x_5:
[-CC-:B------:R-:W-:Y:S01]  /*07d0*/  SHF.R.U64 R69, R10, R18.reuse, R11.reuse ;  /* 0x000000120a457219 */ /* 0x180fe2000000120b */
[----:B------:R-:W0:Y:S01]  /*07e0*/  LDC.64 R22, c[0x0][0x640] ;  /* 0x00019000ff167b82 */ /* 0x000e220000000a00 */
[----:B------:R-:W-:Y:S01]  /*07f0*/  SHF.R.U32.HI R7, RZ, R18, R11 ;  /* 0x00000012ff077219 */ /* 0x000fe2000001160b */
[----:B------:R-:W-:Y:S01]  /*0800*/  ULDC UR4, c[0x0][0x150] ;  /* 0x0000540000047ab9 */ /* 0x000fe20000000800 */
[----:B------:R-:W-:Y:S01]  /*0810*/  IADD3 R9, P0, RZ, -R69, RZ ;  /* 0x80000045ff097210 */ /* 0x000fe20007f1e0ff */
[----:B------:R-:W-:Y:S01]  /*0820*/  IMAD.MOV.U32 R10, RZ, RZ, R0 ;  /* 0x000000ffff0a7224 */ /* 0x000fe200078e0000 */
[----:B------:R-:W-:Y:S01]  /*0830*/  I2FP.F32.U32 R3, R6 ;  /* 0x0000000600037245 */ /* 0x000fe20000201000 */
[----:B------:R-:W-:Y:S02]  /*0840*/  IMAD.MOV.U32 R11, RZ, RZ, R5 ;  /* 0x000000ffff0b7224 */ /* 0x000fe400078e0005 */
[----:B------:R-:W1:Y:S01]  /*0850*/  LDC R14, c[0x0][0x618] ;  /* 0x00018600ff0e7b82 */ /* 0x000e620000000800 */
[----:B------:R-:W-:-:S02]  /*0860*/  IMAD.X R13, RZ, RZ, ~R7, P0 ;  /* 0x000000ffff0d7224 */ /* 0x000fc400000e0e07 */
[----:B------:R-:W-:Y:S01]  /*0870*/  FMUL R3, R3, UR4 ;  /* 0x0000000403037c20 */ /* 0x000fe20008400000 */
[----:B------:R-:W-:Y:S01]  /*0880*/  IMAD.WIDE.U32 R10, R9, R20, R10 ;  /* 0x00000014090a7225 */ /* 0x000fe200078e000a */
[----:B------:R-:W-:-:S03]  /*0890*/  ULDC UR4, c[0x0][0x154] ;  /* 0x0000550000047ab9 */ /* 0x000fc60000000800 */
[----:B------:R-:W-:Y:S01]  /*08a0*/  IMAD R12, R13, R20, RZ ;  /* 0x000000140d0c7224 */ /* 0x000fe200078e02ff */
[----:B------:R-:W2:Y:S01]  /*08b0*/  LDC R7, c[0x0][0x144] ;  /* 0x00005100ff077b82 */ /* 0x000ea20000000800 */
[----:B------:R-:W3:Y:S01]  /*08c0*/  F2I.U32.TRUNC.NTZ R3, R3 ;  /* 0x0000000300037305 */ /* 0x000ee2000020f000 */
[----:B------:R-:W-:Y:S02]  /*08d0*/  IMAD.MOV.U32 R13, RZ, RZ, -0x1 ;  /* 0xffffffffff0d7424 */ /* 0x000fe400078e00ff */
[----:B------:R-:W-:-:S04]  /*08e0*/  IMAD R9, R9, R21, R12 ;  /* 0x0000001509097224 */ /* 0x000fc800078e020c */
[----:B------:R-:W4:Y:S01]  /*08f0*/  LDC R18, c[0x0][0x608] ;  /* 0x00018200ff127b82 */ /* 0x000f220000000800 */
[----:B------:R-:W-:Y:S01]  /*0900*/  IMAD.IADD R11, R11, 0x1, R9 ;  /* 0x000000010b0b7824 */ /* 0x000fe200078e0209 */
[----:B0-----:R-:W-:Y:S02]  /*0910*/  ISETP.NE.U32.AND P0, PT, R22, RZ, PT ;  /* 0x000000ff1600720c */ /* 0x001fe40003f05070 */
[----:B------:R-:W-:Y:S02]  /*0920*/  I2FP.F32.U32 R9, R8 ;  /* 0x0000000800097245 */ /* 0x000fe40000201000 */
[----:B------:R-:W-:Y:S02]  /*0930*/  ISETP.NE.AND.EX P0, PT, R23, RZ, PT, P0 ;  /* 0x000000ff1700720c */ /* 0x000fe40003f05300 */
[----:B------:R-:W0:Y:S01]  /*0940*/  LDC R12, c[0x0][0x658] ;  /* 0x00019600ff0c7b82 */ /* 0x000e220000000800 */
[-C--:B-1----:R-:W-:Y:S01]  /*0950*/  SHF.R.U64 R16, R10, R14.reuse, R11 ;  /* 0x0000000e0a107219 */ /* 0x082fe2000000120b */
[----:B---3--:R-:W-:Y:S01]  /*0960*/  IMAD.MOV R10, RZ, RZ, -R3 ;  /* 0x000000ffff0a7224 */ /* 0x008fe200078e0a03 */
[----:B------:R-:W-:-:S05]  /*0970*/  SHF.R.U32.HI R11, RZ, R14, R11 ;  /* 0x0000000eff0b7219 */ /* 0x000fca000001160b */
[----:B------:R-:W1:Y:S01]  /*0980*/  LDC R17, c[0x0][0x148] ;  /* 0x00005200ff117b82 */ /* 0x000e620000000800 */
[----:B--2---:R-:W-:Y:S02]  /*0990*/  IMAD R3, R7, R10, R6 ;  /* 0x0000000a07037224 */ /* 0x004fe400078e0206 */
[----:B------:R-:W-:-:S04]  /*09a0*/  FMUL R7, R9, UR4 ;  /* 0x0000000409077c20 */ /* 0x000fc80008400000 */
[----:B------:R2:W3:Y:S01]  /*09b0*/  F2I.U32.TRUNC.NTZ R15, R7 ;  /* 0x00000007000f7305 */ /* 0x0004e2000020f000 */
[----:B------:R-:W1:Y:S01]  /*09c0*/  LDC R21, c[0x0][0x600] ;  /* 0x00018000ff157b82 */ /* 0x000e620000000800 */
[-CC-:B----4-:R-:W-:Y:S02]  /*09d0*/  SHF.R.U64 R27, R16, R18.reuse, R11.reuse ;  /* 0x00000012101b7219 */ /* 0x190fe4000000120b */
[----:B------:R-:W-:Y:S01]  /*09e0*/  SHF.R.U32.HI R9, RZ, R18, R11 ;  /* 0x00000012ff097219 */ /* 0x000fe2000001160b */
[----:B------:R-:W-:-:S04]  /*09f0*/  IMAD.MOV.U32 R11, RZ, RZ, 0x1 ;  /* 0x00000001ff0b7424 */ /* 0x000fc800078e00ff */
[----:B------:R-:W4:Y:S01]  /*0a00*/  LDC R20, c[0x0][0x648] ;  /* 0x00019200ff147b82 */ /* 0x000f220000000800 */
[-C--:B0-----:R-:W-:Y:S02]  /*0a10*/  SHF.L.U32 R6, R13, R12.reuse, RZ ;  /* 0x0000000c0d067219 */ /* 0x081fe400000006ff */
[-CC-:B------:R-:W-:Y:S02]  /*0a20*/  SHF.R.U64 R18, R27, R12.reuse, R9.reuse ;  /* 0x0000000c1b127219 */ /* 0x180fe40000001209 */
[----:B------:R-:W-:Y:S02]  /*0a30*/  SHF.R.U32.HI R19, RZ, R12, R9 ;  /* 0x0000000cff137219 */ /* 0x000fe40000011609 */
[----:B------:R-:W-:Y:S01]  /*0a40*/  LOP3.LUT R14, RZ, R6, RZ, 0x33, !PT ;  /* 0x00000006ff0e7212 */ /* 0x000fe200078e33ff */
[----:B------:R-:W0:Y:S01]  /*0a50*/  LDC R25, c[0x0][0x638] ;  /* 0x00018e00ff197b82 */ /* 0x000e220000000800 */
[----:B------:R-:W-:Y:S01]  /*0a60*/  SHF.L.U32 R9, R11, R12, RZ ;  /* 0x0000000c0b097219 */ /* 0x000fe200000006ff */
[----:B------:R-:W-:-:S02]  /*0a70*/  IMAD.MOV.U32 R6, RZ, RZ, R18 ;  /* 0x000000ffff067224 */ /* 0x000fc400078e0012 */
[----:B--2---:R-:W-:-:S04]  /*0a80*/  IMAD.MOV.U32 R7, RZ, RZ, R19 ;  /* 0x000000ffff077224 */ /* 0x004fc800078e0013 */
[----:B------:R-:W2:Y:S01]  /*0a90*/  LDC R24, c[0x0][0x610] ;  /* 0x00018400ff187b82 */ /* 0x000ea20000000800 */
[----:B---3--:R-:W-:Y:S05]  /*0aa0*/  @!P0 BRA `(.L_x_6) ;  /* 0x0000000000288947 */ /* 0x008fea0003800000 */
[----:B------:R-:W3:Y:S02]  /*0ab0*/  LDC R13, c[0x0][0x64c] ;  /* 0x00019300ff0d7b82 */ /* 0x000ee40000000800 */
[----:B---3--:R-:W-:-:S05]  /*0ac0*/  IADD3 R13, P0, R18, R13, RZ ;  /* 0x0000000d120d7210 */ /* 0x008fca0007f1e0ff */
        /* <DEDUP_REMOVED lines=8> */
.L_x_6:
[----:B----4-:R-:W-:Y:S01]  /*0b50*/  SHF.R.U64 R6, R6, R20, R7 ;  /* 0x0000001406067219 */ /* 0x010fe20000001207 */
[----:B-1----:R-:W-:Y:S01]  /*0b60*/  VIADD R7, R21, 0xffffffff ;  /* 0xffffffff15077836 */ /* 0x002fe20000000000 */
[----:B------:R-:W-:Y:S01]  /*0b70*/  LOP3.LUT R14, R27, R14, RZ, 0xc0, !PT ;  /* 0x0000000e1b0e7212 */ /* 0x000fe200078ec0ff */
[----:B------:R-:W-:Y:S02]  /*0b80*/  IMAD.MOV R15, RZ, RZ, -R15 ;  /* 0x000000ffff0f7224 */ /* 0x000fe400078e0a0f */
[----:B------:R-:W-:Y:S01]  /*0b90*/  IMAD.MOV R10, RZ, RZ, -R6 ;  /* 0x000000ffff0a7224 */ /* 0x000fe200078e0a06 */
[----:B------:R-:W-:Y:S01]  /*0ba0*/  LOP3.LUT R7, R16, R7, RZ, 0xc0, !PT ;  /* 0x0000000710077212 */ /* 0x000fe200078ec0ff */
[----:B------:R-:W-:Y:S02]  /*0bb0*/  IMAD R14, R9, R6, R14 ;  /* 0x00000006090e7224 */ /* 0x000fe400078e020e */
[----:B------:R-:W-:Y:S02]  /*0bc0*/  @P4 IMAD R3, R17, R15, R8 ;  /* 0x0000000f11034224 */ /* 0x000fe400078e0208 */
[----:B0-----:R-:W-:-:S02]  /*0bd0*/  IMAD R6, R10, R25, R18 ;  /* 0x000000190a067224 */ /* 0x001fc400078e0212 */
[----:B--2---:R-:W-:Y:S02]  /*0be0*/  IMAD R3, R14, R24, R3 ;  /* 0x000000180e037224 */ /* 0x004fe400078e0203 */
[----:B------:R-:W-:Y:S02]  /*0bf0*/  IMAD R6, R6, R21, R7 ;  /* 0x0000001506067224 */ /* 0x000fe400078e0207 */
[----:B------:R-:W-:-:S03]  /*0c00*/  IMAD.MOV.U32 R9, RZ, RZ, 0x1 ;  /* 0x00000001ff097424 */ /* 0x000fc600078e00ff */
[----:B------:R-:W-:Y:S02]  /*0c10*/  SEL R12, R6, R3, !P4 ;  /* 0x00000003060c7207 */ /* 0x000fe40006000000 */
[----:B------:R-:W-:-:S07]  /*0c20*/  SEL R16, R3, R6, !P4 ;  /* 0x0000000603107207 */ /* 0x000fce0006000000 */
.L_x_4:
[----:B------:R-:W-:-:S08]  /*0c30*/  NOP ;  /* 0x0000000000007918 */ /* 0x000fd00000000000 */
[----:B------:R-:W0:Y:S02]  /*0c40*/  USETMAXREG.TRY_ALLOC.CTAPOOL UP0, 0xe8 ;  /* 0x000000e8000079c8 */ /* 0x000e240008000600 */
[----:B0-----:R-:W-:-:S13]  /*0c50*/  PLOP3.LUT P0, PT, PT, PT, UP0, 0x80, 0x0 ;  /* 0x000000000000781c */ /* 0x001fda0003f0f008 */
[----:B------:R-:W-:Y:S05]  /*0c60*/  @!P0 BRA `(.L_x_4) ;  /* 0xfffffffc00f08947 */ /* 0x000fea000383ffff */
[----:B------:R-:W-:Y:S01]  /*0c70*/  ULDC.64 UR4, c[0x0][0x598] ;  /* 0x0001660000047ab9 */ /* 0x000fe20000000a00 */
[----:B------:R-:W-:Y:S01]  /*0c80*/  ULDC.64 UR18, c[0x0][0x208] ;  /* 0x0000820000127ab9 */ /* 0x000fe20000000a00 */
[----:B------:R-:W-:-:S04]  /*0c90*/  ISETP.NE.U32.AND P0, PT, RZ, UR4, PT ;  /* 0x00000004ff007c0c */ /* 0x000fc8000bf05070 */
[----:B------:R-:W-:-:S13]  /*0ca0*/  ISETP.NE.AND.EX P0, PT, RZ, UR5, PT, P0 ;  /* 0x00000005ff007c0c */ /* 0x000fda000bf05300 */
[----:B------:R-:W-:Y:S05]  /*0cb0*/  @!P0 BRA `(.L_x_7) ;  /* 0x00000000001c8947 */ /* 0x000fea0003800000 */
[----:B------:R-:W0:Y:S02]  /*0cc0*/  LDC.64 R6, c[0x0][0x598] ;  /* 0x00016600ff067b82 */ /* 0x000e240000000a00 */
[----:B0-----:R-:W2:Y:S02]  /*0cd0*/  LDG.E.64 R6, desc[UR18][R6.64] ;  /* 0x0000001206067981 */ /* 0x001ea4000c1e1b00 */
[----:B--2---:R-:W-:-:S04]  /*0ce0*/  ISETP.NE.U32.AND P0, PT, R6, RZ, PT ;  /* 0x000000ff0600720c */ /* 0x004fc80003f05070 */
[----:B------:R-:W-:-:S13]  /*0cf0*/  ISETP.NE.AND.EX P0, PT, R7, RZ, PT, P0 ;  /* 0x000000ff0700720c */ /* 0x000fda0003f05300 */
[----:B------:R-:W-:Y:S05]  /*0d00*/  @!P0 BRA `(.L_x_7) ;  /* 0x0000000000088947 */ /* 0x000fea0003800000 */
[----:B------:R0:W5:Y:S01]  /*0d10*/  LD.E R3, desc[UR18][R6.64] ;  /* 0x0000001206037980 */ /* 0x000162000c101900 */
[----:B------:R-:W-:Y:S05]  /*0d20*/  BRA `(.L_x_8) ;  /* 0x0000000000207947 */ /* 0x000fea0003800000 */
.L_x_7:
[----:B------:R-:W-:Y:S02]  /*0d30*/  ULDC.64 UR4, c[0x0][0x588] ;  /* 0x0001620000047ab9 */ /* 0x000fe40000000a00 */
[----:B------:R-:W-:-:S04]  /*0d40*/  ISETP.NE.U32.AND P0, PT, RZ, UR4, PT ;  /* 0x00000004ff007c0c */ /* 0x000fc8000bf05070 */
[----:B------:R-:W-:-:S13]  /*0d50*/  ISETP.NE.AND.EX P0, PT, RZ, UR5, PT, P0 ;  /* 0x00000005ff007c0c */ /* 0x000fda000bf05300 */
[----:B------:R-:W-:Y:S05]  /*0d60*/  @!P0 BRA `(.L_x_9) ;  /* 0x00000000000c8947 */ /* 0x000fea0003800000 */
[----:B------:R-:W0:Y:S02]  /*0d70*/  LDC.64 R6, c[0x0][0x588] ;  /* 0x00016200ff067b82 */ /* 0x000e240000000a00 */
[----:B0-----:R1:W5:Y:S01]  /*0d80*/  LDG.E R3, desc[UR18][R6.64] ;  /* 0x0000001206037981 */ /* 0x001362000c1e1900 */
[----:B------:R-:W-:Y:S05]  /*0d90*/  BRA `(.L_x_8) ;  /* 0x0000000000047947 */ /* 0x000fea0003800000 */
.L_x_9:
[----:B------:R-:W2:Y:S02]  /*0da0*/  LDC R3, c[0x0][0x580] ;  /* 0x00016000ff037b82 */ /* 0x000ea40000000800 */
.L_x_8:
[----:B------:R-:W-:Y:S02]  /*0db0*/  ULDC.64 UR4, c[0x0][0x5a0] ;  /* 0x0001680000047ab9 */ /* 0x000fe40000000a00 */
[----:B------:R-:W-:-:S04]  /*0dc0*/  ISETP.NE.U32.AND P0, PT, RZ, UR4, PT ;  /* 0x00000004ff007c0c */ /* 0x000fc8000bf05070 */
[----:B------:R-:W-:-:S13]  /*0dd0*/  ISETP.NE.AND.EX P0, PT, RZ, UR5, PT, P0 ;  /* 0x00000005ff007c0c */ /* 0x000fda000bf05300 */
[----:B------:R-:W-:Y:S05]  /*0de0*/  @!P0 BRA `(.L_x_10) ;  /* 0x00000000001c8947 */ /* 0x000fea0003800000 */
[----:B01----:R-:W0:Y:S02]  /*0df0*/  LDC.64 R6, c[0x0][0x5a0] ;  /* 0x00016800ff067b82 */ /* 0x003e240000000a00 */
[----:B0-----:R-:W3:Y:S02]  /*0e00*/  LDG.E.64 R6, desc[UR18][R6.64] ;  /* 0x0000001206067981 */ /* 0x001ee4000c1e1b00 */
[----:B---3--:R-:W-:-:S04]  /*0e10*/  ISETP.NE.U32.AND P0, PT, R6, RZ, PT ;  /* 0x000000ff0600720c */ /* 0x008fc80003f05070 */
[----:B------:R-:W-:-:S13]  /*0e20*/  ISETP.NE.AND.EX P0, PT, R7, RZ, PT, P0 ;  /* 0x000000ff0700720c */ /* 0x000fda0003f05300 */
[----:B------:R-:W-:Y:S05]  /*0e30*/  @!P0 BRA `(.L_x_10) ;  /* 0x0000000000088947 */ /* 0x000fea0003800000 */
[----:B------:R0:W5:Y:S01]  /*0e40*/  LD.E R10, desc[UR18][R6.64] ;  /* 0x00000012060a7980 */ /* 0x000162000c101900 */
[----:B------:R-:W-:Y:S05]  /*0e50*/  BRA `(.L_x_11) ;  /* 0x0000000000207947 */ /* 0x000fea0003800000 */
.L_x_10:
[----:B------:R-:W-:Y:S02]  /*0e60*/  ULDC.64 UR4, c[0x0][0x590] ;  /* 0x0001640000047ab9 */ /* 0x000fe40000000a00 */
[----:B------:R-:W-:-:S04]  /*0e70*/  ISETP.NE.U32.AND P0, PT, RZ, UR4, PT ;  /* 0x00000004ff007c0c */ /* 0x000fc8000bf05070 */
[----:B------:R-:W-:-:S13]  /*0e80*/  ISETP.NE.AND.EX P0, PT, RZ, UR5, PT, P0 ;  /* 0x00000005ff007c0c */ /* 0x000fda000bf05300 */
[----:B------:R-:W-:Y:S05]  /*0e90*/  @!P0 BRA `(.L_x_12) ;  /* 0x00000000000c8947 */ /* 0x000fea0003800000 */
[----:B------:R-:W3:Y:S02]  /*0ea0*/  LDC.64 R10, c[0x0][0x590] ;  /* 0x00016400ff0a7b82 */ /* 0x000ee40000000a00 */
[----:B---3--:R3:W5:Y:S01]  /*0eb0*/  LDG.E R10, desc[UR18][R10.64] ;  /* 0x000000120a0a7981 */ /* 0x008762000c1e1900 */
[----:B------:R-:W-:Y:S05]  /*0ec0*/  BRA `(.L_x_11) ;  /* 0x0000000000047947 */ /* 0x000fea0003800000 */
.L_x_12:
[----:B------:R-:W4:Y:S02]  /*0ed0*/  LDC R10, c[0x0][0x584] ;  /* 0x00016100ff0a7b82 */ /* 0x000f240000000800 */
.L_x_11:
[----:B------:R-:W-:-:S13]  /*0ee0*/  LOP3.LUT P0, RZ, R9, 0xff, RZ, 0xc0, !PT ;  /* 0x000000ff09ff7812 */ /* 0x000fda000780c0ff */
[----:B------:R-:W-:Y:S05]  /*0ef0*/  @!P0 EXIT ;  /* 0x000000000000894d */ /* 0x000fea0003800000 */
[----:B------:R-:W-:Y:S01]  /*0f00*/  ULDC UR4, c[0x0][0x28c] ;  /* 0x0000a30000047ab9 */ /* 0x000fe20000000800 */
[----:B------:R-:W-:Y:S01]  /*0f10*/  LOP3.LUT R80, R4, 0x1, RZ, 0xfc, !PT ;  /* 0x0000000104507812 */ /* 0x000fe200078efcff */
[----:B------:R-:W-:-:S04]  /*0f20*/  UIADD3 UR4, UR4, 0x1f, URZ ;  /* 0x0000001f04047890 */ /* 0x000fc8000fffe03f */
[----:B------:R-:W-:-:S04]  /*0f30*/  USHF.R.S32.HI UR5, URZ, 0x1f, UR4 ;  /* 0x0000001f3f057899 */ /* 0x000fc80008011404 */
[----:B------:R-:W-:-:S03]  /*0f40*/  ULEA.HI UR5, UR5, UR4, URZ, 0x5 ;  /* 0x0000000405057291 */ /* 0x000fc6000f8f283f */
[----:B------:R-:W-:Y:S01]  /*0f50*/  UMOV UR4, URZ ;  /* 0x0000003f00047c82 */ /* 0x000fe20008000000 */
[----:B------:R-:W-:-:S03]  /*0f60*/  USHF.R.S32.HI UR9, URZ, 0x5, UR5 ;  /* 0x000000053f097899 */ /* 0x000fc60008011405 */
[----:B------:R-:W-:-:S09]  /*0f70*/  UMOV UR5, URZ ;  /* 0x0000003f00057c82 */ /* 0x000fd20008000000 */
.L_x_101:
[----:B01----:R-:W-:Y:S01]  /*0f80*/  LOP3.LUT R6, R2, 0x80, RZ, 0xc0, !PT ;  /* 0x0000008002067812 */ /* 0x003fe200078ec0ff */
[----:B------:R-:W0:Y:S01]  /*0f90*/  S2UR UR13, SR_CgaCtaId ;  /* 0x00000000000d79c3 */ /* 0x000e220000008800 */
[----:B------:R-:W-:Y:S01]  /*0fa0*/  UMOV UR12, 0x400 ;  /* 0x00000400000c7882 */ /* 0x000fe20000000000 */
[----:B------:R-:W-:Y:S01]  /*0fb0*/  UMOV UR6, URZ ;  /* 0x0000003f00067c82 */ /* 0x000fe20008000000 */
[----:B------:R-:W-:Y:S01]  /*0fc0*/  SHF.R.U32.HI R6, RZ, 0x7, R6 ;  /* 0x00000007ff067819 */ /* 0x000fe20000011606 */
[----:B------:R-:W-:Y:S01]  /*0fd0*/  UMOV UR7, URZ ;  /* 0x0000003f00077c82 */ /* 0x000fe20008000000 */
[----:B------:R-:W-:Y:S01]  /*0fe0*/  UMOV UR16, UR5 ;  /* 0x0000000500107c82 */ /* 0x000fe20008000000 */
[----:B------:R-:W-:Y:S01]  /*0ff0*/  CS2R R14, SRZ ;  /* 0x00000000000e7805 */ /* 0x000fe2000001ff00 */
[----:B---3--:R-:W-:Y:S01]  /*1000*/  IMAD.MOV.U32 R11, RZ, RZ, RZ ;  /* 0x000000ffff0b7224 */ /* 0x008fe200078e00ff */
[----:B------:R-:W1:Y:S01]  /*1010*/  LDC R7, c[0x0][0x28c] ;  /* 0x0000a300ff077b82 */ /* 0x000e620000000800 */
[----:B------:R-:W3:Y:S01]  /*1020*/  SHFL.IDX PT, R6, R6, RZ, 0x1f ;  /* 0x00001fff06067589 */ /* 0x000ee200000e0000 */
[----:B------:R-:W-:-:S02]  /*1030*/  CS2R R18, SRZ ;  /* 0x0000000000127805 */ /* 0x000fc4000001ff00 */
[----:B------:R-:W-:Y:S02]  /*1040*/  CS2R R20, SRZ ;  /* 0x0000000000147805 */ /* 0x000fe4000001ff00 */
[----:B------:R-:W-:Y:S02]  /*1050*/  CS2R R22, SRZ ;  /* 0x0000000000167805 */ /* 0x000fe4000001ff00 */
[----:B------:R-:W-:Y:S02]  /*1060*/  CS2R R56, SRZ ;  /* 0x0000000000387805 */ /* 0x000fe4000001ff00 */
[----:B------:R-:W-:Y:S02]  /*1070*/  CS2R R58, SRZ ;  /* 0x00000000003a7805 */ /* 0x000fe4000001ff00 */
[----:B------:R-:W-:Y:S02]  /*1080*/  CS2R R60, SRZ ;  /* 0x00000000003c7805 */ /* 0x000fe4000001ff00 */
[----:B------:R-:W-:-:S02]  /*1090*/  CS2R R62, SRZ ;  /* 0x00000000003e7805 */ /* 0x000fc4000001ff00 */
[----:B------:R-:W-:Y:S02]  /*10a0*/  CS2R R64, SRZ ;  /* 0x0000000000407805 */ /* 0x000fe4000001ff00 */
[----:B------:R-:W-:Y:S01]  /*10b0*/  CS2R R66, SRZ ;  /* 0x0000000000427805 */ /* 0x000fe2000001ff00 */
[----:B------:R-:W-:Y:S01]  /*10c0*/  IMAD.MOV.U32 R68, RZ, RZ, RZ ;  /* 0x000000ffff447224 */ /* 0x000fe200078e00ff */
[----:B------:R-:W-:Y:S02]  /*10d0*/  CS2R R70, SRZ ;  /* 0x0000000000467805 */ /* 0x000fe4000001ff00 */
[----:B------:R-:W-:Y:S02]  /*10e0*/  CS2R R72, SRZ ;  /* 0x0000000000487805 */ /* 0x000fe4000001ff00 */
[----:B------:R-:W-:Y:S02]  /*10f0*/  CS2R R74, SRZ ;  /* 0x00000000004a7805 */ /* 0x000fe4000001ff00 */
[----:B------:R-:W-:-:S02]  /*1100*/  CS2R R76, SRZ ;  /* 0x00000000004c7805 */ /* 0x000fc4000001ff00 */
[----:B------:R-:W-:Y:S01]  /*1110*/  CS2R R78, SRZ ;  /* 0x00000000004e7805 */ /* 0x000fe2000001ff00 */
[----:B------:R-:W-:Y:S01]  /*1120*/  IMAD.U32 R9, RZ, RZ, UR4 ;  /* 0x00000004ff097e24 */ /* 0x000fe2000f8e00ff */
[----:B------:R-:W-:Y:S02]  /*1130*/  CS2R R24, SRZ ;  /* 0x0000000000187805 */ /* 0x000fe4000001ff00 */
[----:B------:R-:W-:Y:S02]  /*1140*/  CS2R R26, SRZ ;  /* 0x00000000001a7805 */ /* 0x000fe4000001ff00 */
[----:B------:R-:W-:Y:S02]  /*1150*/  CS2R R28, SRZ ;  /* 0x00000000001c7805 */ /* 0x000fe4000001ff00 */
[----:B------:R-:W-:Y:S02]  /*1160*/  CS2R R30, SRZ ;  /* 0x00000000001e7805 */ /* 0x000fe4000001ff00 */
[----:B------:R-:W-:-:S02]  /*1170*/  CS2R R32, SRZ ;  /* 0x0000000000207805 */ /* 0x000fc4000001ff00 */
[----:B------:R-:W-:Y:S02]  /*1180*/  CS2R R34, SRZ ;  /* 0x0000000000227805 */ /* 0x000fe4000001ff00 */
[----:B-1----:R-:W-:Y:S02]  /*1190*/  ISETP.GE.AND P0, PT, R7, 0x1, PT ;  /* 0x000000010700780c */ /* 0x002fe40003f06270 */
[----:B------:R-:W-:Y:S02]  /*11a0*/  CS2R R36, SRZ ;  /* 0x0000000000247805 */ /* 0x000fe4000001ff00 */
[----:B---3--:R-:W-:Y:S02]  /*11b0*/  R2UR UR8, R6 ;  /* 0x00000000060872ca */ /* 0x008fe400000e0000 */
[----:B------:R-:W-:Y:S02]  /*11c0*/  CS2R R38, SRZ ;  /* 0x0000000000267805 */ /* 0x000fe4000001ff00 */
[----:B------:R-:W-:-:S02]  /*11d0*/  CS2R R40, SRZ ;  /* 0x0000000000287805 */ /* 0x000fc4000001ff00 */
[----:B------:R-:W-:Y:S02]  /*11e0*/  CS2R R42, SRZ ;  /* 0x00000000002a7805 */ /* 0x000fe4000001ff00 */
[----:B------:R-:W-:Y:S02]  /*11f0*/  CS2R R44, SRZ ;  /* 0x00000000002c7805 */ /* 0x000fe4000001ff00 */
[----:B------:R-:W-:Y:S02]  /*1200*/  CS2R R46, SRZ ;  /* 0x00000000002e7805 */ /* 0x000fe4000001ff00 */
[----:B------:R-:W-:Y:S02]  /*1210*/  CS2R R48, SRZ ;  /* 0x0000000000307805 */ /* 0x000fe4000001ff00 */
[----:B------:R-:W-:Y:S02]  /*1220*/  CS2R R50, SRZ ;  /* 0x0000000000327805 */ /* 0x000fe4000001ff00 */
[----:B------:R-:W-:-:S02]  /*1230*/  CS2R R52, SRZ ;  /* 0x0000000000347805 */ /* 0x000fc4000001ff00 */
[----:B------:R-:W-:Y:S01]  /*1240*/  CS2R R54, SRZ ;  /* 0x0000000000367805 */ /* 0x000fe2000001ff00 */
[----:B------:R-:W-:-:S04]  /*1250*/  ULEA.HI UR10, UR8, UR8, URZ, 0x1 ;  /* 0x00000008080a7291 */ /* 0x000fc8000f8f083f */
[----:B------:R-:W-:Y:S02]  /*1260*/  ULOP3.LUT UR11, UR10, 0x1ffffe, URZ, 0xc0, !UPT ;  /* 0x001ffffe0a0b7892 */ /* 0x000fe4000f8ec03f */
[----:B0-----:R-:W-:Y:S02]  /*1270*/  ULEA UR10, UR13, UR12, 0x18 ;  /* 0x0000000c0d0a7291 */ /* 0x001fe4000f8ec03f */
[----:B------:R-:W-:-:S03]  /*1280*/  UIADD3 UR11, UR8, -UR11, URZ ;  /* 0x8000000b080b7290 */ /* 0x000fc6000fffe03f */
[----:B------:R-:W-:Y:S01]  /*1290*/  UMOV UR8, URZ ;  /* 0x0000003f00087c82 */ /* 0x000fe20008000000 */
[----:B------:R-:W-:-:S04]  /*12a0*/  ULEA UR11, UR11, UR10, 0xb ;  /* 0x0000000a0b0b7291 */ /* 0x000fc8000f8e583f */
[----:B------:R-:W-:-:S04]  /*12b0*/  UIADD3 UR11, UR11, 0x180, URZ ;  /* 0x000001800b0b7890 */ /* 0x000fc8000fffe03f */
[----:B------:R-:W-:-:S04]  /*12c0*/  USHF.R.U32.HI UR11, URZ, 0x4, UR11 ;  /* 0x000000043f0b7899 */ /* 0x000fc8000801160b */
[----:B------:R-:W-:Y:S01]  /*12d0*/  ULOP3.LUT UR11, UR11, 0x3fff, URZ, 0xc0, !UPT ;  /* 0x00003fff0b0b7892 */ /* 0x000fe2000f8ec03f */
[----:B-----5:R-:W-:Y:S11]  /*12e0*/  @!P0 BRA `(.L_x_13) ;  /* 0x00000004005c8947 */ /* 0x020ff60003800000 */
[----:B------:R-:W-:-:S13]  /*12f0*/  ISETP.NE.AND P1, PT, R80, 0x3, PT ;  /* 0x000000035000780c */ /* 0x000fda0003f25270 */
[----:B------:R-:W-:Y:S05]  /*1300*/  @!P1 BRA `(.L_x_14) ;  /* 0x0000000000049947 */ /* 0x000fea0003800000 */
[----:B------:R-:W-:Y:S01]  /*1310*/  BPT.TRAP 0x1 ;  /* 0x000000040000795c */ /* 0x000fe20000300000 */
.L_x_14:
[----:B------:R-:W-:Y:S01]  /*1320*/  ULEA UR6, UR5, UR10, 0x3 ;  /* 0x0000000a05067291 */ /* 0x000fe2000f8e183f */
[----:B------:R-:W-:-:S05]  /*1330*/  IMAD.U32 R6, RZ, RZ, UR4 ;  /* 0x00000004ff067e24 */ /* 0x000fca000f8e00ff */
[----:B------:R-:W-:-:S04]  /*1340*/  SHF.L.U32 R6, R6, 0x1f, RZ ;  /* 0x0000001f06067819 */ /* 0x000fc800000006ff */
[----:B------:R0:W1:Y:S01]  /*1350*/  SYNCS.PHASECHK.TRANS64.TRYWAIT P0, [UR6], R6 ;  /* 0x00000006ff0075a7 */ /* 0x0000620008000146 */
[----:B------:R-:W-:Y:S05]  /*1360*/  @!P1 BRA `(.L_x_15) ;  /* 0x0000000000049947 */ /* 0x000fea0003800000 */
[----:B------:R-:W-:Y:S01]  /*1370*/  BPT.TRAP 0x1 ;  /* 0x000000040000795c */ /* 0x000fe20000300000 */
.L_x_15:
[----:B-1----:R-:W-:Y:S05]  /*1380*/  @P0 BRA `(.L_x_16) ;  /* 0x0000000000080947 */ /* 0x002fea0003800000 */
[----:B------:R-:W1:Y:S02]  /*1390*/  SYNCS.PHASECHK.TRANS64.TRYWAIT P0, [UR6], R6 ;  /* 0x00000006ff0075a7 */ /* 0x000e640008000146 */
[----:B-1----:R-:W-:Y:S05]  /*13a0*/  @!P0 BRA `(.L_x_17) ;  /* 0x0000005400708947 */ /* 0x002fea0003800000 */
.L_x_16:
[----:B------:R-:W-:Y:S01]  /*13b0*/  UIADD3 UR6, UR10, 0x6180, URZ ;  /* 0x000061800a067890 */ /* 0x000fe2000fffe03f */
[----:B------:R-:W-:Y:S01]  /*13c0*/  WARPGROUP.ARRIVE ;  /* 0x00000000000079c5 */ /* 0x000fe20000000000 */
[----:B------:R-:W-:Y:S01]  /*13d0*/  ULDC UR7, c[0x0][0x50c] ;  /* 0x0001430000077ab9 */ /* 0x000fe20000000800 */
[----:B------:R-:W-:Y:S01]  /*13e0*/  ULOP3.LUT UR12, UR11, 0x10000, URZ, 0xfc, !UPT ;  /* 0x000100000b0c7892 */ /* 0x000fe2000f8efc3f */
[----:B------:R-:W-:Y:S01]  /*13f0*/  CS2R R14, SRZ ;  /* 0x00000000000e7805 */ /* 0x000fe2000001ff00 */
[----:B------:R-:W-:Y:S01]  /*1400*/  UISETP.NE.AND UP0, UPT, UR7, 0x1, UPT ;  /* 0x000000010700788c */ /* 0x000fe2000bf05270 */
[----:B------:R-:W-:Y:S01]  /*1410*/  IMAD.MOV.U32 R11, RZ, RZ, RZ ;  /* 0x000000ffff0b7224 */ /* 0x000fe200078e00ff */
[----:B------:R-:W-:Y:S01]  /*1420*/  USHF.R.U32.HI UR6, URZ, 0x4, UR6 ;  /* 0x000000043f067899 */ /* 0x000fe20008011606 */
[----:B------:R-:W-:Y:S01]  /*1430*/  CS2R R18, SRZ ;  /* 0x0000000000127805 */ /* 0x000fe2000001ff00 */
[----:B------:R-:W-:Y:S01]  /*1440*/  USEL UR7, URZ, 0x1, UP0 ;  /* 0x000000013f077887 */ /* 0x000fe20008000000 */
[----:B------:R-:W-:Y:S01]  /*1450*/  CS2R R20, SRZ ;  /* 0x0000000000147805 */ /* 0x000fe2000001ff00 */
[----:B------:R-:W-:Y:S01]  /*1460*/  ULOP3.LUT UR6, UR6, 0x3fff, URZ, 0xc0, !UPT ;  /* 0x00003fff06067892 */ /* 0x000fe2000f8ec03f */
[----:B------:R-:W-:Y:S01]  /*1470*/  CS2R R22, SRZ ;  /* 0x0000000000167805 */ /* 0x000fe2000001ff00 */
[----:B------:R-:W-:Y:S01]  /*1480*/  ULEA UR12, UR5, UR12, 0x8 ;  /* 0x0000000c050c7291 */ /* 0x000fe2000f8e403f */
[----:B------:R-:W-:Y:S01]  /*1490*/  CS2R R56, SRZ ;  /* 0x0000000000387805 */ /* 0x000fe2000001ff00 */
[----:B------:R-:W-:Y:S01]  /*14a0*/  ULOP3.LUT UR6, UR6, 0x10000, URZ, 0xfc, !UPT ;  /* 0x0001000006067892 */ /* 0x000fe2000f8efc3f */
[----:B------:R-:W-:Y:S01]  /*14b0*/  ISETP.NE.AND P0, PT, RZ, UR7, PT ;  /* 0x00000007ff007c0c */ /* 0x000fe2000bf05270 */
[----:B------:R-:W-:Y:S01]  /*14c0*/  UMOV UR13, 0xc0000010 ;  /* 0xc0000010000d7882 */ /* 0x000fe20000000000 */
[----:B------:R-:W-:Y:S01]  /*14d0*/  UMOV UR15, 0xc0000010 ;  /* 0xc0000010000f7882 */ /* 0x000fe20000000000 */
[----:B------:R-:W-:Y:S01]  /*14e0*/  ULEA UR14, UR5, UR6, 0x7 ;  /* 0x00000006050e7291 */ /* 0x000fe2000f8e383f */
[----:B------:R-:W-:-:S02]  /*14f0*/  CS2R R58, SRZ ;  /* 0x00000000003a7805 */ /* 0x000fc4000001ff00 */
[----:B------:R-:W-:Y:S01]  /*1500*/  CS2R R60, SRZ ;  /* 0x00000000003c7805 */ /* 0x000fe2000001ff00 */
[----:B------:R-:W-:Y:S01]  /*1510*/  UMOV UR6, 0x1 ;  /* 0x0000000100067882 */ /* 0x000fe20000000000 */
[----:B------:R-:W-:Y:S02]  /*1520*/  CS2R R62, SRZ ;  /* 0x00000000003e7805 */ /* 0x000fe4000001ff00 */
[----:B------:R-:W-:Y:S02]  /*1530*/  CS2R R64, SRZ ;  /* 0x0000000000407805 */ /* 0x000fe4000001ff00 */
[----:B------:R-:W-:Y:S01]  /*1540*/  CS2R R66, SRZ ;  /* 0x0000000000427805 */ /* 0x000fe2000001ff00 */
[----:B------:R-:W-:Y:S01]  /*1550*/  IMAD.MOV.U32 R68, RZ, RZ, RZ ;  /* 0x000000ffff447224 */ /* 0x000fe200078e00ff */
[----:B------:R-:W-:Y:S01]  /*1560*/  CS2R R70, SRZ ;  /* 0x0000000000467805 */ /* 0x000fe2000001ff00 */
[----:B------:R-:W-:Y:S01]  /*1570*/  QGMMA.64x64x32.F32.E4M3.E4M3 R24, gdesc[UR12], RZ, !UPT, gsb0 ;  /* 0x00e000000c1879f3 */ /* 0x000fe2000c0008ff */
[----:B------:R-:W-:-:S02]  /*1580*/  CS2R R72, SRZ ;  /* 0x0000000000487805 */ /* 0x000fc4000001ff00 */
[----:B------:R-:W-:Y:S02]  /*1590*/  CS2R R74, SRZ ;  /* 0x00000000004a7805 */ /* 0x000fe4000001ff00 */
[----:B------:R-:W-:Y:S02]  /*15a0*/  CS2R R76, SRZ ;  /* 0x00000000004c7805 */ /* 0x000fe4000001ff00 */
[----:B------:R-:W-:Y:S01]  /*15b0*/  CS2R R78, SRZ ;  /* 0x00000000004e7805 */ /* 0x000fe2000001ff00 */
[----:B------:R-:W-:Y:S06]  /*15c0*/  @!P0 BRA `(.L_x_18) ;  /* 0x0000000000888947 */ /* 0x000fec0003800000 */
[----:B------:R-:W-:Y:S02]  /*15d0*/  WARPGROUP.DEPBAR.LE gsb0, 0x0 ;  /* 0x00008000000079c5 */ /* 0x000fe40000010000 */
[----:B------:R-:W-:-:S01]  /*15e0*/  FADD R79, RZ, R24 ;  /* 0x00000018ff4f7221 */ /* 0x000fc20000000000 */
[----:B------:R-:W-:Y:S01]  /*15f0*/  FADD R78, RZ, R25 ;  /* 0x00000019ff4e7221 */ /* 0x000fe20000000000 */
        /* <DEDUP_REMOVED lines=30> */
[----:B------:R-:W-:-:S06]  /*17e0*/  UMOV UR6, URZ ;  /* 0x0000003f00067c82 */ /* 0x000fcc0008000000 */
.L_x_18:
[----:B------:R-:W-:-:S04]  /*17f0*/  UIADD3 UR16, UR5, 0x1, URZ ;  /* 0x0000000105107890 */ /* 0x000fc8000fffe03f */
[----:B------:R-:W-:-:S04]  /*1800*/  UISETP.NE.AND UP0, UPT, UR16, 0x6, UPT ;  /* 0x000000061000788c */ /* 0x000fc8000bf05270 */
[----:B------:R-:W-:Y:S02]  /*1810*/  USEL UR8, URZ, 0x1, UP0 ;  /* 0x000000013f087887 */ /* 0x000fe40008000000 */
[----:B------:R-:W-:Y:S02]  /*1820*/  USEL UR16, UR16, URZ, UP0 ;  /* 0x0000003f10107287 */ /* 0x000fe40008000000 */
[----:B------:R-:W-:-:S06]  /*1830*/  ULOP3.LUT UR8, UR4, UR8, URZ, 0x3c, !UPT ;  /* 0x0000000804087292 */ /* 0x000fcc000f8e3c3f */
[----:B------:R-:W-:Y:S01]  /*1840*/  IMAD.U32 R9, RZ, RZ, UR8 ;  /* 0x00000008ff097e24 */ /* 0x000fe2000f8e00ff */
[----:B------:R-:W-:-:S06]  /*1850*/  UMOV UR8, 0x1 ;  /* 0x0000000100087882 */ /* 0x000fcc0000000000 */
.L_x_13:
[----:B------:R-:W-:-:S04]  /*1860*/  UISETP.LT.AND UP0, UPT, UR9, 0x1, UPT ;  /* 0x000000010900788c */ /* 0x000fc8000bf01270 */
[----:B------:R-:W-:-:S04]  /*1870*/  USEL UR12, UR9, 0x1, UP0 ;  /* 0x00000001090c7887 */ /* 0x000fc80008000000 */
[----:B------:R-:W-:-:S04]  /*1880*/  UIADD3 UR12, UR9, -UR12, URZ ;  /* 0x8000000c090c7290 */ /* 0x000fc8000fffe03f */
[----:B------:R-:W-:-:S06]  /*1890*/  UISETP.GE.AND UP0, UPT, UR12, 0x1, UPT ;  /* 0x000000010c00788c */ /* 0x000fcc000bf06270 */
[----:B------:R-:W-:-:S13]  /*18a0*/  PLOP3.LUT P0, PT, PT, PT, UP0, 0x80, 0x0 ;  /* 0x000000000000781c */ /* 0x000fda0003f0f008 */
[----:B------:R-:W-:Y:S05]  /*18b0*/  @!P0 BRA `(.L_x_19) ;  /* 0x0000000400708947 */ /* 0x000fea0003800000 */
[----:B01----:R-:W-:Y:S01]  /*18c0*/  IMAD.U32 R6, RZ, RZ, UR12 ;  /* 0x0000000cff067e24 */ /* 0x003fe2000f8e00ff */
[----:B------:R-:W-:Y:S01]  /*18d0*/  UMOV UR17, UR5 ;  /* 0x0000000500117c82 */ /* 0x000fe20008000000 */
[----:B------:R-:W-:-:S05]  /*18e0*/  ULDC UR20, c[0x0][0x50c] ;  /* 0x0001430000147ab9 */ /* 0x000fca0000000800 */
.L_x_27:
[----:B------:R-:W-:-:S13]  /*18f0*/  ISETP.NE.AND P1, PT, R80, 0x3, PT ;  /* 0x000000035000780c */ /* 0x000fda0003f25270 */
[----:B01----:R-:W-:Y:S05]  /*1900*/  @!P1 BRA `(.L_x_20) ;  /* 0x0000000000049947 */ /* 0x003fea0003800000 */
[----:B------:R-:W-:Y:S01]  /*1910*/  BPT.TRAP 0x1 ;  /* 0x000000040000795c */ /* 0x000fe20000300000 */
.L_x_20:
[----:B------:R-:W0:Y:S01]  /*1920*/  S2UR UR12, SR_CgaCtaId ;  /* 0x00000000000c79c3 */ /* 0x000e220000008800 */
[----:B------:R-:W-:Y:S01]  /*1930*/  UMOV UR10, 0x400 ;  /* 0x00000400000a7882 */ /* 0x000fe20000000000 */
[----:B------:R-:W-:Y:S01]  /*1940*/  SHF.L.U32 R7, R9, 0x1f, RZ ;  /* 0x0000001f09077819 */ /* 0x000fe200000006ff */
[----:B0-----:R-:W-:-:S04]  /*1950*/  ULEA UR10, UR12, UR10, 0x18 ;  /* 0x0000000a0c0a7291 */ /* 0x001fc8000f8ec03f */
[----:B------:R-:W-:-:S09]  /*1960*/  ULEA UR12, UR16, UR10, 0x3 ;  /* 0x0000000a100c7291 */ /* 0x000fd2000f8e183f */
[----:B------:R0:W1:Y:S01]  /*1970*/  SYNCS.PHASECHK.TRANS64.TRYWAIT P0, [UR12], R7 ;  /* 0x00000007ff0075a7 */ /* 0x000062000800014c */
[----:B------:R-:W-:Y:S05]  /*1980*/  @!P1 BRA `(.L_x_21) ;  /* 0x0000000000049947 */ /* 0x000fea0003800000 */
[----:B------:R-:W-:Y:S01]  /*1990*/  BPT.TRAP 0x1 ;  /* 0x000000040000795c */ /* 0x000fe20000300000 */
.L_x_21:
[----:B-1----:R-:W-:Y:S05]  /*19a0*/  @P0 BRA `(.L_x_22) ;  /* 0x0000000000080947 */ /* 0x002fea0003800000 */
[----:B------:R-:W1:Y:S02]  /*19b0*/  SYNCS.PHASECHK.TRANS64.TRYWAIT P0, [UR12], R7 ;  /* 0x00000007ff0075a7 */ /* 0x000e64000800014c */
[----:B-1----:R-:W-:Y:S05]  /*19c0*/  @!P0 BRA `(.L_x_23) ;  /* 0x0000005000008947 */ /* 0x002fea0003800000 */
.L_x_22:
[----:B------:R-:W-:Y:S01]  /*19d0*/  UIADD3 UR12, UR10, 0x6180, URZ ;  /* 0x000061800a0c7890 */ /* 0x000fe2000fffe03f */
[----:B------:R-:W-:Y:S01]  /*19e0*/  WARPGROUP.ARRIVE ;  /* 0x00000000000079c5 */ /* 0x000fe20000000000 */
[----:B------:R-:W-:Y:S02]  /*19f0*/  UISETP.NE.AND UP0, UPT, UR7, URZ, UPT ;  /* 0x0000003f0700728c */ /* 0x000fe4000bf05270 */
[----:B------:R-:W-:Y:S02]  /*1a00*/  USHF.R.U32.HI UR12, URZ, 0x4, UR12 ;  /* 0x000000043f0c7899 */ /* 0x000fe4000801160c */
[----:B------:R-:W-:Y:S02]  /*1a10*/  USEL UR8, UR8, URZ, !UP0 ;  /* 0x0000003f08087287 */ /* 0x000fe4000c000000 */
[----:B------:R-:W-:Y:S02]  /*1a20*/  ULOP3.LUT UR7, UR12, 0x3fff, URZ, 0xc0, !UPT ;  /* 0x00003fff0c077892 */ /* 0x000fe4000f8ec03f */
[----:B------:R-:W-:-:S02]  /*1a30*/  ULOP3.LUT UR12, UR11, 0x10000, URZ, 0xfc, !UPT ;  /* 0x000100000b0c7892 */ /* 0x000fc4000f8efc3f */
[----:B------:R-:W-:Y:S02]  /*1a40*/  ULOP3.LUT UR7, UR7, 0x10000, URZ, 0xfc, !UPT ;  /* 0x0001000007077892 */ /* 0x000fe4000f8efc3f */
[----:B------:R-:W-:Y:S02]  /*1a50*/  UISETP.NE.U32.AND UP0, UPT, UR8, URZ, UPT ;  /* 0x0000003f0800728c */ /* 0x000fe4000bf05070 */
[----:B------:R-:W-:Y:S02]  /*1a60*/  ULEA UR12, UR16, UR12, 0x8 ;  /* 0x0000000c100c7291 */ /* 0x000fe4000f8e403f */
[----:B------:R-:W-:Y:S01]  /*1a70*/  ULEA UR14, UR16, UR7, 0x7 ;  /* 0x00000007100e7291 */ /* 0x000fe2000f8e383f */
[----:B------:R-:W-:Y:S01]  /*1a80*/  UMOV UR13, 0xc0000010 ;  /* 0xc0000010000d7882 */ /* 0x000fe20000000000 */
[----:B------:R-:W-:Y:S01]  /*1a90*/  UMOV UR15, 0xc0000010 ;  /* 0xc0000010000f7882 */ /* 0x000fe20000000000 */
[----:B------:R-:W-:-:S06]  /*1aa0*/  UIADD3 UR6, UR6, 0x1, URZ ;  /* 0x0000000106067890 */ /* 0x000fcc000fffe03f */
[----:B------:R-:W-:Y:S01]  /*1ab0*/  QGMMA.64x64x32.F32.E4M3.E4M3 R24, gdesc[UR12], R24, UP0, gsb0 ;  /* 0x00e000000c1879f3 */ /* 0x000fe2000b800818 */
[----:B------:R-:W-:-:S04]  /*1ac0*/  UISETP.NE.AND UP0, UPT, UR6, UR20, UPT ;  /* 0x000000140600728c */ /* 0x000fc8000bf05270 */
[----:B------:R-:W-:-:S06]  /*1ad0*/  USEL UR7, URZ, 0x1, UP0 ;  /* 0x000000013f077887 */ /* 0x000fcc0008000000 */
[----:B------:R-:W-:Y:S01]  /*1ae0*/  ISETP.NE.AND P0, PT, RZ, UR7, PT ;  /* 0x00000007ff007c0c */ /* 0x000fe2000bf05270 */
[----:B------:R-:W-:-:S12]  /*1af0*/  WARPGROUP.DEPBAR.LE gsb0, 0x1 ;  /* 0x00008000000079c5 */ /* 0x000fd80000010100 */
[----:B------:R-:W-:Y:S05]  /*1b00*/  @!P0 BRA `(.L_x_24) ;  /* 0x0000000000888947 */ /* 0x000fea0003800000 */
[----:B------:R-:W-:Y:S02]  /*1b10*/  WARPGROUP.DEPBAR.LE gsb0, 0x0 ;  /* 0x00008000000079c5 */ /* 0x000fe40000010000 */
[----:B------:R-:W-:-:S01]  /*1b20*/  FADD R79, R24, R79 ;  /* 0x0000004f184f7221 */ /* 0x000fc20000000000 */
[----:B------:R-:W-:Y:S01]  /*1b30*/  FADD R78, R25, R78 ;  /* 0x0000004e194e7221 */ /* 0x000fe20000000000 */
        /* <DEDUP_REMOVED lines=30> */
[----:B------:R-:W-:-:S06]  /*1d20*/  UMOV UR6, URZ ;  /* 0x0000003f00067c82 */ /* 0x000fcc0008000000 */
.L_x_24:
[----:B------:R-:W-:Y:S05]  /*1d30*/  @!P1 BRA `(.L_x_25) ;  /* 0x0000000000049947 */ /* 0x000fea0003800000 */
[----:B------:R-:W-:Y:S01]  /*1d40*/  BPT.TRAP 0x1 ;  /* 0x000000040000795c */ /* 0x000fe20000300000 */
.L_x_25:
[----:B------:R-:W-:Y:S01]  /*1d50*/  ULEA UR8, UR17, UR10, 0x3 ;  /* 0x0000000a11087291 */ /* 0x000fe2000f8e183f */
[----:B------:R-:W-:-:S03]  /*1d60*/  ISETP.GT.U32.AND P0, PT, R4, 0x1, PT ;  /* 0x000000010400780c */ /* 0x000fc60003f04070 */
[----:B------:R-:W-:-:S04]  /*1d70*/  UIADD3 UR8, UR8, 0x30, URZ ;  /* 0x0000003008087890 */ /* 0x000fc8000fffe03f */
[----:B------:R-:W-:-:S09]  /*1d80*/  UPRMT UR8, URZ, 0x654, UR8 ;  /* 0x000006543f087896 */ /* 0x000fd20008000008 */
[----:B------:R-:W-:Y:S01]  /*1d90*/  SYNCS.ARRIVE.TRANS64.RED.A1T0 RZ, [UR8], RZ ;  /* 0x000000ffffff79a7 */ /* 0x000fe20008100408 */
[----:B------:R-:W-:Y:S05]  /*1da0*/  @P0 BRA `(.L_x_26) ;  /* 0x0000000000040947 */ /* 0x000fea0003800000 */
[----:B------:R-:W-:Y:S01]  /*1db0*/  BPT.TRAP 0x1 ;  /* 0x000000040000795c */ /* 0x000fe20000300000 */
.L_x_26:
[----:B------:R-:W-:Y:S01]  /*1dc0*/  UIADD3 UR16, UR16, 0x1, URZ ;  /* 0x0000000110107890 */ /* 0x000fe2000fffe03f */
[C---:B------:R-:W-:Y:S01]  /*1dd0*/  ISETP.GT.AND P0, PT, R6.reuse, 0x1, PT ;  /* 0x000000010600780c */ /* 0x040fe20003f04270 */
[----:B------:R-:W-:Y:S01]  /*1de0*/  UIADD3 UR17, UR17, 0x1, URZ ;  /* 0x0000000111117890 */ /* 0x000fe2000fffe03f */
[----:B------:R-:W-:Y:S01]  /*1df0*/  VIADD R6, R6, 0xffffffff ;  /* 0xffffffff06067836 */ /* 0x000fe20000000000 */
[----:B------:R-:W-:Y:S02]  /*1e00*/  UISETP.NE.AND UP0, UPT, UR16, 0x6, UPT ;  /* 0x000000061000788c */ /* 0x000fe4000bf05270 */
[----:B------:R-:W-:Y:S02]  /*1e10*/  UISETP.NE.AND UP1, UPT, UR17, 0x6, UPT ;  /* 0x000000061100788c */ /* 0x000fe4000bf25270 */
[----:B------:R-:W-:Y:S02]  /*1e20*/  USEL UR8, URZ, 0x1, UP0 ;  /* 0x000000013f087887 */ /* 0x000fe40008000000 */
[----:B------:R-:W-:-:S02]  /*1e30*/  USEL UR16, UR16, URZ, UP0 ;  /* 0x0000003f10107287 */ /* 0x000fc40008000000 */
[----:B------:R-:W-:Y:S02]  /*1e40*/  USEL UR17, UR17, URZ, UP1 ;  /* 0x0000003f11117287 */ /* 0x000fe40008800000 */
[----:B------:R-:W-:Y:S01]  /*1e50*/  LOP3.LUT R9, R9, UR8, RZ, 0x3c, !PT ;  /* 0x0000000809097c12 */ /* 0x000fe2000f8e3cff */
[----:B------:R-:W-:Y:S01]  /*1e60*/  UMOV UR8, 0x1 ;  /* 0x0000000100087882 */ /* 0x000fe20000000000 */
[----:B------:R-:W-:Y:S08]  /*1e70*/  @P0 BRA `(.L_x_27) ;  /* 0xfffffff8009c0947 */ /* 0x000ff0000383ffff */
.L_x_19:
[----:B------:R-:W-:Y:S01]  /*1e80*/  UISETP.NE.AND UP0, UPT, UR6, URZ, UPT ;  /* 0x0000003f0600728c */ /* 0x000fe2000bf05270 */
[----:B01----:R-:W0:Y:S03]  /*1e90*/  LDC R6, c[0x0][0x28c] ;  /* 0x0000a300ff067b82 */ /* 0x003e260000000800 */
[----:B------:R-:W-:-:S06]  /*1ea0*/  USEL UR6, URZ, 0x1, !UP0 ;  /* 0x000000013f067887 */ /* 0x000fcc000c000000 */
[----:B------:R-:W-:Y:S02]  /*1eb0*/  ISETP.NE.AND P0, PT, RZ, UR6, PT ;  /* 0x00000006ff007c0c */ /* 0x000fe4000bf05270 */
[----:B0-----:R-:W-:-:S11]  /*1ec0*/  ISETP.GE.AND P1, PT, R6, 0x1, PT ;  /* 0x000000010600780c */ /* 0x001fd60003f26270 */
[----:B------:R-:W-:Y:S05]  /*1ed0*/  @!P0 BRA `(.L_x_28) ;  /* 0x0000000000848947 */ /* 0x000fea0003800000 */
[----:B------:R-:W-:Y:S02]  /*1ee0*/  WARPGROUP.DEPBAR.LE gsb0, 0x0 ;  /* 0x00008000000079c5 */ /* 0x000fe40000010000 */
[----:B------:R-:W-:Y:S01]  /*1ef0*/  FADD R79, R24, R79 ;  /* 0x0000004f184f7221 */ /* 0x000fe20000000000 */
        /* <DEDUP_REMOVED lines=30> */
[----:B------:R-:W-:-:S07]  /*20e0*/  FADD R14, R14, R55 ;  /* 0x000000370e0e7221 */ /* 0x000fce0000000000 */
.L_x_28:
[----:B------:R-:W-:Y:S02]  /*20f0*/  WARPGROUP.DEPBAR.LE gsb0, 0x0 ;  /* 0x00008000000079c5 */ /* 0x000fe40000010000 */
[----:B------:R-:W-:Y:S05]  /*2100*/  @!P1 BRA `(.L_x_29) ;  /* 0x0000000000409947 */ /* 0x000fea0003800000 */
[----:B------:R-:W-:-:S13]  /*2110*/  ISETP.NE.AND P0, PT, R80, 0x3, PT ;  /* 0x000000035000780c */ /* 0x000fda0003f05270 */
[----:B------:R-:W-:Y:S05]  /*2120*/  @!P0 BRA `(.L_x_30) ;  /* 0x0000000000048947 */ /* 0x000fea0003800000 */
[----:B------:R-:W-:Y:S01]  /*2130*/  BPT.TRAP 0x1 ;  /* 0x000000040000795c */ /* 0x000fe20000300000 */
.L_x_30:
[----:B------:R-:W-:Y:S01]  /*2140*/  UISETP.LT.AND UP0, UPT, UR9, 0x1, UPT ;  /* 0x000000010900788c */ /* 0x000fe2000bf01270 */
[----:B------:R-:W-:-:S03]  /*2150*/  ISETP.GT.U32.AND P0, PT, R4, 0x1, PT ;  /* 0x000000010400780c */ /* 0x000fc60003f04070 */
[----:B------:R-:W-:-:S04]  /*2160*/  USEL UR8, UR9, 0x1, UP0 ;  /* 0x0000000109087887 */ /* 0x000fc80008000000 */
[----:B------:R-:W-:-:S04]  /*2170*/  UIADD3 UR8, UR5, UR9, -UR8 ;  /* 0x0000000905087290 */ /* 0x000fc8000fffe808 */
[----:B------:R-:W-:-:S04]  /*2180*/  UIMAD.WIDE.U32 UR6, UR8, -0x55555555, URZ ;  /* 0xaaaaaaab080678a5 */ /* 0x000fc8000f8e003f */
[----:B------:R-:W-:-:S04]  /*2190*/  USHF.R.U32.HI UR6, URZ, 0x2, UR7 ;  /* 0x000000023f067899 */ /* 0x000fc80008011607 */
[----:B------:R-:W-:-:S04]  /*21a0*/  UIMAD UR8, UR6, -0x6, UR8 ;  /* 0xfffffffa060878a4 */ /* 0x000fc8000f8e0208 */
[----:B------:R-:W-:-:S04]  /*21b0*/  ULEA UR8, UR8, UR10, 0x3 ;  /* 0x0000000a08087291 */ /* 0x000fc8000f8e183f */
[----:B------:R-:W-:-:S04]  /*21c0*/  UIADD3 UR8, UR8, 0x30, URZ ;  /* 0x0000003008087890 */ /* 0x000fc8000fffe03f */
[----:B------:R-:W-:-:S09]  /*21d0*/  UPRMT UR8, URZ, 0x654, UR8 ;  /* 0x000006543f087896 */ /* 0x000fd20008000008 */
[----:B------:R-:W-:Y:S01]  /*21e0*/  SYNCS.ARRIVE.TRANS64.RED.A1T0 RZ, [UR8], RZ ;  /* 0x000000ffffff79a7 */ /* 0x000fe20008100408 */
[----:B------:R-:W-:Y:S05]  /*21f0*/  @P0 BRA `(.L_x_29) ;  /* 0x0000000000040947 */ /* 0x000fea0003800000 */
[----:B------:R-:W-:Y:S01]  /*2200*/  BPT.TRAP 0x1 ;  /* 0x000000040000795c */ /* 0x000fe20000300000 */
.L_x_29:
[----:B------:R-:W0:Y:S01]  /*2210*/  LDC R24, c[0x0][0x288] ;  /* 0x0000a200ff187b82 */ /* 0x000e220000000800 */
[--C-:B------:R-:W-:Y:S01]  /*2220*/  SHF.R.U32.HI R6, RZ, 0x2, R2.reuse ;  /* 0x00000002ff067819 */ /* 0x100fe20000011602 */
[----:B------:R-:W-:Y:S01]  /*2230*/  IMAD.SHL.U32 R17, R12, 0x40, RZ ;  /* 0x000000400c117824 */ /* 0x000fe200078e00ff */
[----:B------:R-:W-:Y:S01]  /*2240*/  SHF.R.U32.HI R9, RZ, 0x7, R2 ;  /* 0x00000007ff097819 */ /* 0x000fe20000011602 */
[----:B------:R-:W-:Y:S01]  /*2250*/  UIADD3 UR5, UR9, UR5, URZ ;  /* 0x0000000509057290 */ /* 0x000fe2000fffe03f */
[----:B------:R-:W-:Y:S01]  /*2260*/  LOP3.LUT R7, R6, 0x7, RZ, 0xc0, !PT ;  /* 0x0000000706077812 */ /* 0x000fe200078ec0ff */
[C---:B------:R-:W-:Y:S01]  /*2270*/  IMAD.SHL.U32 R12, R2.reuse, 0x2, RZ ;  /* 0x00000002020c7824 */ /* 0x040fe200078e00ff */
[----:B------:R-:W-:Y:S01]  /*2280*/  LOP3.LUT R6, R9, 0x1, RZ, 0xc0, !PT ;  /* 0x0000000109067812 */ /* 0x000fe200078ec0ff */
[----:B------:R-:W-:Y:S01]  /*2290*/  UISETP.GT.U32.AND UP0, UPT, UR5, 0x5, UPT ;  /* 0x000000050500788c */ /* 0x000fe2000bf04070 */
[C---:B------:R-:W-:Y:S01]  /*22a0*/  LOP3.LUT R13, R2.reuse, 0x3, RZ, 0xc0, !PT ;  /* 0x00000003020d7812 */ /* 0x040fe200078ec0ff */
[----:B------:R-:W-:Y:S01]  /*22b0*/  ULDC UR12, c[0x0][0x284] ;  /* 0x0000a100000c7ab9 */ /* 0x000fe20000000800 */
[----:B------:R-:W-:Y:S01]  /*22c0*/  LOP3.LUT R8, R2, 0x60, RZ, 0xc0, !PT ;  /* 0x0000006002087812 */ /* 0x000fe200078ec0ff */
[----:B------:R-:W-:Y:S01]  /*22d0*/  IMAD.SHL.U32 R26, R6, 0x40, RZ ;  /* 0x00000040061a7824 */ /* 0x000fe200078e00ff */
[----:B------:R-:W-:Y:S01]  /*22e0*/  UISETP.LT.U32.AND UP0, UPT, UR9, 0x6, UP0 ;  /* 0x000000060900788c */ /* 0x000fe20008701070 */
[----:B------:R-:W-:Y:S01]  /*22f0*/  SHF.R.S32.HI R32, RZ, 0x1f, R69 ;  /* 0x0000001fff207819 */ /* 0x000fe20000011445 */
[----:B------:R-:W-:Y:S01]  /*2300*/  UISETP.GE.U32.AND UP1, UPT, UR9, 0x6, UPT ;  /* 0x000000060900788c */ /* 0x000fe2000bf26070 */
[----:B------:R-:W-:Y:S01]  /*2310*/  SHF.R.U32.HI R8, RZ, 0x1, R8 ;  /* 0x00000001ff087819 */ /* 0x000fe20000011608 */
[----:B------:R-:W-:Y:S01]  /*2320*/  ULDC.64 UR10, c[0x0][0x5d0] ;  /* 0x00017400000a7ab9 */ /* 0x000fe20000000a00 */
[--C-:B------:R-:W-:Y:S01]  /*2330*/  LOP3.LUT R9, R26, 0x40, R7.reuse, 0xe2, !PT ;  /* 0x000000401a097812 */ /* 0x100fe200078ee207 */
[----:B------:R-:W-:Y:S01]  /*2340*/  UIMAD.WIDE.U32 UR6, UR5, -0x55555555, URZ ;  /* 0xaaaaaaab050678a5 */ /* 0x000fe2000f8e003f */
[----:B------:R-:W-:Y:S01]  /*2350*/  IADD3 R25, RZ, -R8, -R7 ;  /* 0x80000008ff197210 */ /* 0x000fe20007ffe807 */
[----:B------:R-:W-:Y:S01]  /*2360*/  USEL UR8, URZ, 0x1, !UP0 ;  /* 0x000000013f087887 */ /* 0x000fe2000c000000 */
[----:B------:R-:W-:Y:S01]  /*2370*/  LOP3.LUT R12, R17, 0x6, R12, 0xf8, !PT ;  /* 0x00000006110c7812 */ /* 0x000fe200078ef80c */
[----:B------:R-:W-:Y:S01]  /*2380*/  USHF.R.U32.HI UR6, URZ, 0x2, UR7 ;  /* 0x000000023f067899 */ /* 0x000fe20008011607 */
[----:B0-----:R-:W-:Y:S01]  /*2390*/  IMAD R26, R13, -0x2, R24 ;  /* 0xfffffffe0d1a7824 */ /* 0x001fe200078e0218 */
[----:B------:R-:W-:Y:S01]  /*23a0*/  ISETP.GE.AND P0, PT, R17, R24, PT ;  /* 0x000000181100720c */ /* 0x000fe20003f06270 */
[----:B------:R-:W-:Y:S01]  /*23b0*/  IMAD.SHL.U32 R24, R16, 0x80, RZ ;  /* 0x0000008010187824 */ /* 0x000fe200078e00ff */
[----:B------:R-:W-:Y:S01]  /*23c0*/  SHF.R.S32.HI R13, RZ, 0x1f, R12 ;  /* 0x0000001fff0d7819 */ /* 0x000fe2000001140c */
[----:B------:R-:W-:Y:S01]  /*23d0*/  IMAD R25, R6, -0x40, R25 ;  /* 0xffffffc006197824 */ /* 0x000fe200078e0219 */
[----:B------:R-:W-:Y:S01]  /*23e0*/  ULOP3.LUT UR4, UR4, UR8, URZ, 0x3c, !UPT ;  /* 0x0000000804047292 */ /* 0x000fe2000f8e3c3f */
[----:B------:R-:W-:Y:S01]  /*23f0*/  IMAD R6, R32, UR10, RZ ;  /* 0x0000000a20067c24 */ /* 0x000fe2000f8e02ff */
[----:B------:R-:W-:Y:S01]  /*2400*/  ISETP.GE.OR P0, PT, R24, UR12, P0 ;  /* 0x0000000c18007c0c */ /* 0x000fe20008706670 */
[----:B------:R-:W-:Y:S01]  /*2410*/  IMAD.WIDE R28, R16, 0x80, RZ ;  /* 0x00000080101c7825 */ /* 0x000fe200078e02ff */
[----:B------:R-:W-:Y:S01]  /*2420*/  UIMAD UR5, UR6, -0x6, UR5 ;  /* 0xfffffffa060578a4 */ /* 0x000fe2000f8e0205 */
[----:B------:R-:W-:Y:S01]  /*2430*/  IADD3 R25, -R24, UR12, R25 ;  /* 0x0000000c18197c10 */ /* 0x000fe2000fffe119 */
[----:B------:R-:W-:Y:S01]  /*2440*/  @UP1 ULOP3.LUT UR4, UR4, 0x1, UR6, 0x78, !UPT ;  /* 0x0000000104041892 */ /* 0x000fe2000f8e7806 */
[C---:B------:R-:W-:Y:S01]  /*2450*/  IMAD R27, R69.reuse, UR11, R6 ;  /* 0x0000000b451b7c24 */ /* 0x040fe2000f8e0206 */
[----:B------:R-:W-:Y:S01]  /*2460*/  LOP3.LUT R33, R28, R9, R8, 0xfe, !PT ;  /* 0x000000091c217212 */ /* 0x000fe200078efe08 */
[----:B------:R-:W-:-:S04]  /*2470*/  IMAD.WIDE.U32 R6, R69, UR10, R12 ;  /* 0x0000000a45067c25 */ /* 0x000fc8000f8e000c */
[----:B------:R-:W-:Y:S02]  /*2480*/  IMAD.IADD R7, R7, 0x1, R27 ;  /* 0x0000000107077824 */ /* 0x000fe400078e021b */
[----:B------:R-:W-:Y:S02]  /*2490*/  IMAD.IADD R26, R26, 0x1, -R17 ;  /* 0x000000011a1a7824 */ /* 0x000fe400078e0a11 */
[----:B------:R-:W-:Y:S01]  /*24a0*/  IMAD.MOV.U32 R24, RZ, RZ, -0x1 ;  /* 0xffffffffff187424 */ /* 0x000fe200078e00ff */
[----:B------:R-:W-:Y:S06]  /*24b0*/  @P0 BRA `(.L_x_31) ;  /* 0x0000002400940947 */ /* 0x000fec0003800000 */
[----:B------:R-:W0:Y:S01]  /*24c0*/  LDC.64 R30, c[0x0][0x5c8] ;  /* 0x00017200ff1e7b82 */ /* 0x000e220000000a00 */
[----:B------:R-:W-:Y:S01]  /*24d0*/  ULDC.64 UR6, c[0x0][0x5c0] ;  /* 0x0001700000067ab9 */ /* 0x000fe20000000a00 */
[----:B------:R-:W-:Y:S01]  /*24e0*/  BSSY B0, `(.L_x_31) ;  /* 0x0000262000007945 */ /* 0x000fe20003800000 */
[-C--:B0-----:R-:W-:Y:S02]  /*24f0*/  IMAD R8, R29, R30.reuse, RZ ;  /* 0x0000001e1d087224 */ /* 0x081fe400078e02ff */
[----:B------:R-:W-:-:S04]  /*2500*/  IMAD.WIDE.U32 R6, R33, R30, R6 ;  /* 0x0000001e21067225 */ /* 0x000fc800078e0006 */
[----:B------:R-:W-:Y:S01]  /*2510*/  IMAD R17, R33, R31, R8 ;  /* 0x0000001f21117224 */ /* 0x000fe200078e0208 */
[----:B------:R-:W-:Y:S02]  /*2520*/  LEA R9, P0, R30, R6, 0x3 ;  /* 0x000000061e097211 */ /* 0x000fe400078018ff */
[----:B------:R-:W-:Y:S01]  /*2530*/  IADD3 R8, P1, R6, UR6, RZ ;  /* 0x0000000606087c10 */ /* 0x000fe2000ff3e0ff */
[----:B------:R-:W-:Y:S01]  /*2540*/  IMAD.IADD R17, R7, 0x1, R17 ;  /* 0x0000000107117824 */ /* 0x000fe200078e0211 */
[----:B------:R-:W-:-:S04]  /*2550*/  IADD3 R6, P2, R9, UR6, RZ ;  /* 0x0000000609067c10 */ /* 0x000fc8000ff5e0ff */
[----:B------:R-:W-:Y:S02]  /*2560*/  LEA.HI.X R7, R30, R17, R31, 0x3, P0 ;  /* 0x000000111e077211 */ /* 0x000fe400000f1c1f */
[----:B----45:R-:W-:Y:S02]  /*2570*/  FSETP.NEU.AND P0, PT, R10, RZ, PT ;  /* 0x000000ff0a00720b */ /* 0x030fe40003f0d000 */
[----:B------:R-:W-:Y:S02]  /*2580*/  IADD3.X R9, R17, UR7, RZ, P1, !PT ;  /* 0x0000000711097c10 */ /* 0x000fe40008ffe4ff */
[----:B------:R-:W-:-:S09]  /*2590*/  IADD3.X R7, R7, UR7, RZ, P2, !PT ;  /* 0x0000000707077c10 */ /* 0x000fd200097fe4ff */
[----:B------:R-:W-:Y:S05]  /*25a0*/  @!P0 BRA `(.L_x_32) ;  /* 0x0000001c00148947 */ /* 0x000fea0003800000 */
[----:B------:R-:W-:Y:S01]  /*25b0*/  ULDC.64 UR6, c[0x0][0x5b8] ;  /* 0x00016e0000067ab9 */ /* 0x000fe20000000a00 */
[----:B------:R-:W-:Y:S01]  /*25c0*/  ISETP.GE.AND P0, PT, R26, 0x1, PT ;  /* 0x000000011a00780c */ /* 0x000fe20003f06270 */
[----:B------:R-:W-:Y:S01]  /*25d0*/  IMAD R30, R32, UR6, RZ ;  /* 0x00000006201e7c24 */ /* 0x000fe2000f8e02ff */
[----:B------:R-:W-:Y:S01]  /*25e0*/  ULDC.64 UR10, c[0x0][0x5a8] ;  /* 0x00016a00000a7ab9 */ /* 0x000fe20000000a00 */
[----:B------:R-:W-:Y:S01]  /*25f0*/  IMAD.WIDE.U32 R16, R69, UR6, R12 ;  /* 0x0000000645107c25 */ /* 0x000fe2000f8e000c */
[----:B------:R-:W-:Y:S01]  /*2600*/  ISETP.LT.OR P3, PT, R25, 0x1, !P0 ;  /* 0x000000011900780c */ /* 0x000fe20004761670 */
[----:B------:R-:W-:Y:S02]  /*2610*/  BSSY B1, `(.L_x_33) ;  /* 0x000000c000017945 */ /* 0x000fe40003800000 */
[----:B------:R-:W-:Y:S01]  /*2620*/  IMAD R69, R69, UR7, R30 ;  /* 0x0000000745457c24 */ /* 0x000fe2000f8e021e */
[----:B------:R-:W-:Y:S02]  /*2630*/  ULDC.64 UR6, c[0x0][0x5b0] ;  /* 0x00016c0000067ab9 */ /* 0x000fe40000000a00 */
[----:B------:R-:W-:-:S02]  /*2640*/  IMAD R27, R29, UR6, RZ ;  /* 0x000000061d1b7c24 */ /* 0x000fc4000f8e02ff */
[----:B------:R-:W-:Y:S02]  /*2650*/  IMAD.IADD R17, R17, 0x1, R69 ;  /* 0x0000000111117824 */ /* 0x000fe400078e0245 */
[C---:B------:R-:W-:Y:S02]  /*2660*/  IMAD R27, R33.reuse, UR7, R27 ;  /* 0x00000007211b7c24 */ /* 0x040fe4000f8e021b */
[----:B------:R-:W-:-:S03]  /*2670*/  IMAD.WIDE.U32 R12, R33, UR6, R16 ;  /* 0x00000006210c7c25 */ /* 0x000fc6000f8e0010 */
[----:B------:R-:W-:-:S04]  /*2680*/  IADD3 R12, P1, R12, UR10, RZ ;  /* 0x0000000a0c0c7c10 */ /* 0x000fc8000ff3e0ff */
[--C-:B------:R-:W-:Y:S02]  /*2690*/  IADD3.X R13, R13, UR11, R27.reuse, P1, !PT ;  /* 0x0000000b0d0d7c10 */ /* 0x100fe40008ffe41b */
[----:B------:R-:W-:Y:S01]  /*26a0*/  PRMT R27, RZ, 0x7610, R27 ;  /* 0x00007610ff1b7816 */ /* 0x000fe2000000001b */
[----:B------:R-:W-:Y:S06]  /*26b0*/  @P3 BRA `(.L_x_34) ;  /* 0x0000000000043947 */ /* 0x000fec0003800000 */
[----:B------:R0:W5:Y:S02]  /*26c0*/  LDG.E.U8 R27, desc[UR18][R12.64] ;  /* 0x000000120c1b7981 */ /* 0x000164000c1e1100 */
.L_x_34:
[----:B------:R-:W-:Y:S05]  /*26d0*/  BSYNC B1 ;  /* 0x0000000000017941 */ /* 0x000fea0003800000 */
.L_x_33:
[----:B-----5:R-:W-:Y:S01]  /*26e0*/  LOP3.LUT R27, R27, 0xff, RZ, 0xc0, !PT ;  /* 0x000000ff1b1b7812 */ /* 0x020fe200078ec0ff */
[----:B------:R-:W-:Y:S01]  /*26f0*/  BSSY B1, `(.L_x_35) ;  /* 0x000000c000017945 */ /* 0x000fe20003800000 */
[----:B------:R-:W-:Y:S02]  /*2700*/  ISETP.GE.AND P1, PT, R26, 0x2, PT ;  /* 0x000000021a00780c */ /* 0x000fe40003f26270 */
[----:B------:R-:W-:Y:S02]  /*2710*/  F2FP.F16.E4M3.UNPACK_B R27, R27 ;  /* 0x0000001bff1b723e */ /* 0x000fe400020006ff */
[----:B------:R-:W-:-:S03]  /*2720*/  ISETP.LT.OR P2, PT, R25, 0x1, !P1 ;  /* 0x000000011900780c */ /* 0x000fc60004f41670 */
[----:B------:R-:W-:-:S05]  /*2730*/  HADD2.F32 R27, -RZ, R27.H0_H0 ;  /* 0x2000001bff1b7230 */ /* 0x000fca0000004100 */
[----:B------:R-:W-:Y:S01]  /*2740*/  FMUL R30, R27, R10 ;  /* 0x0000000a1b1e7220 */ /* 0x000fe20000400000 */
[----:B------:R-:W-:-:S03]  /*2750*/  PRMT R27, RZ, 0x7610, R27 ;  /* 0x00007610ff1b7816 */ /* 0x000fc6000000001b */
[----:B--2---:R-:W-:-:S05]  /*2760*/  FFMA R30, R79, R3, R30 ;  /* 0x000000034f1e7223 */ /* 0x004fca000000001e */
[----:B------:R-:W-:-:S05]  /*2770*/  F2FP.SATFINITE.E4M3.F32.PACK_AB_MERGE_C R31, RZ, R30, RZ ;  /* 0x0000001eff1f723e */ /* 0x000fca00048070ff */
[----:B------:R1:W-:Y:S01]  /*2780*/  @!P3 STG.E.U8 desc[UR18][R8.64], R31 ;  /* 0x0000001f0800b986 */ /* 0x0003e2000c101112 */
[----:B------:R-:W-:Y:S05]  /*2790*/  @P2 BRA `(.L_x_36) ;  /* 0x0000000000042947 */ /* 0x000fea0003800000 */
[----:B------:R2:W5:Y:S02]  /*27a0*/  LDG.E.U8 R27, desc[UR18][R12.64+0x1] ;  /* 0x000001120c1b7981 */ /* 0x000564000c1e1100 */
.L_x_36:
[----:B------:R-:W-:Y:S05]  /*27b0*/  BSYNC B1 ;  /* 0x0000000000017941 */ /* 0x000fea0003800000 */
.L_x_35:
[----:B-----5:R-:W-:Y:S01]  /*27c0*/  LOP3.LUT R27, R27, 0xff, RZ, 0xc0, !PT ;  /* 0x000000ff1b1b7812 */ /* 0x020fe200078ec0ff */
[----:B------:R-:W-:Y:S01]  /*27d0*/  BSSY B1, `(.L_x_37) ;  /* 0x0000012000017945 */ /* 0x000fe20003800000 */
[----:B-1----:R-:W-:Y:S02]  /*27e0*/  IADD3 R31, P3, R33, 0x8, RZ ;  /* 0x00000008211f7810 */ /* 0x002fe40007f7e0ff */
[----:B------:R-:W-:Y:S02]  /*27f0*/  F2FP.F16.E4M3.UNPACK_B R27, R27 ;  /* 0x0000001bff1b723e */ /* 0x000fe400020006ff */
[----:B------:R-:W-:Y:S01]  /*2800*/  ISETP.LT.OR P0, PT, R25, 0x9, !P0 ;  /* 0x000000091900780c */ /* 0x000fe20004701670 */
[----:B------:R-:W-:Y:S02]  /*2810*/  IMAD.X R28, RZ, RZ, R29, P3 ;  /* 0x000000ffff1c7224 */ /* 0x000fe400018e061d */
[----:B------:R-:W-:Y:S02]  /*2820*/  HADD2.F32 R27, -RZ, R27.H0_H0 ;  /* 0x2000001bff1b7230 */ /* 0x000fe40000004100 */
[----:B------:R-:W-:-:S02]  /*2830*/  IMAD R28, R28, UR6, RZ ;  /* 0x000000061c1c7c24 */ /* 0x000fc4000f8e02ff */
[----:B------:R-:W-:-:S04]  /*2840*/  IMAD.WIDE.U32 R16, R31, UR6, R16 ;  /* 0x000000061f107c25 */ /* 0x000fc8000f8e0010 */
[----:B------:R-:W-:Y:S01]  /*2850*/  FMUL R27, R27, R10 ;  /* 0x0000000a1b1b7220 */ /* 0x000fe20000400000 */
[----:B------:R-:W-:-:S03]  /*2860*/  IMAD R31, R31, UR7, R28 ;  /* 0x000000071f1f7c24 */ /* 0x000fc6000f8e021c */
[----:B------:R-:W-:Y:S01]  /*2870*/  FFMA R27, R78, R3, R27 ;  /* 0x000000034e1b7223 */ /* 0x000fe2000000001b */
[----:B------:R-:W-:-:S04]  /*2880*/  IADD3 R16, P3, R16, UR10, RZ ;  /* 0x0000000a10107c10 */ /* 0x000fc8000ff7e0ff */
[----:B------:R-:W-:Y:S02]  /*2890*/  F2FP.SATFINITE.E4M3.F32.PACK_AB_MERGE_C R29, RZ, R27, RZ ;  /* 0x0000001bff1d723e */ /* 0x000fe400048070ff */
[----:B------:R-:W-:Y:S02]  /*28a0*/  IADD3.X R17, R17, UR11, R31, P3, !PT ;  /* 0x0000000b11117c10 */ /* 0x000fe40009ffe41f */
[----:B------:R-:W-:Y:S01]  /*28b0*/  PRMT R27, RZ, 0x7610, R27 ;  /* 0x00007610ff1b7816 */ /* 0x000fe2000000001b */
[----:B------:R1:W-:Y:S01]  /*28c0*/  @!P2 STG.E.U8 desc[UR18][R8.64+0x1], R29 ;  /* 0x0000011d0800a986 */ /* 0x0003e2000c101112 */
[----:B------:R-:W-:Y:S05]  /*28d0*/  @P0 BRA `(.L_x_38) ;  /* 0x0000000000040947 */ /* 0x000fea0003800000 */
[----:B------:R3:W5:Y:S02]  /*28e0*/  LDG.E.U8 R27, desc[UR18][R16.64] ;  /* 0x00000012101b7981 */ /* 0x000764000c1e1100 */
.L_x_38:
[----:B------:R-:W-:Y:S05]  /*28f0*/  BSYNC B1 ;  /* 0x0000000000017941 */ /* 0x000fea0003800000 */
.L_x_37:
[----:B-----5:R-:W-:Y:S01]  /*2900*/  LOP3.LUT R27, R27, 0xff, RZ, 0xc0, !PT ;  /* 0x000000ff1b1b7812 */ /* 0x020fe200078ec0ff */
[----:B------:R-:W-:Y:S01]  /*2910*/  BSSY B1, `(.L_x_39) ;  /* 0x000000b000017945 */ /* 0x000fe20003800000 */
[----:B------:R-:W-:Y:S02]  /*2920*/  ISETP.LT.OR P1, PT, R25, 0x9, !P1 ;  /* 0x000000091900780c */ /* 0x000fe40004f21670 */
[----:B------:R-:W-:-:S05]  /*2930*/  F2FP.F16.E4M3.UNPACK_B R27, R27 ;  /* 0x0000001bff1b723e */ /* 0x000fca00020006ff */
[----:B------:R-:W-:-:S05]  /*2940*/  HADD2.F32 R27, -RZ, R27.H0_H0 ;  /* 0x2000001bff1b7230 */ /* 0x000fca0000004100 */
[----:B------:R-:W-:Y:S01]  /*2950*/  FMUL R28, R27, R10 ;  /* 0x0000000a1b1c7220 */ /* 0x000fe20000400000 */
[----:B------:R-:W-:-:S03]  /*2960*/  PRMT R27, RZ, 0x7610, R27 ;  /* 0x00007610ff1b7816 */ /* 0x000fc6000000001b */
[----:B------:R-:W-:-:S05]  /*2970*/  FFMA R28, R77, R3, R28 ;  /* 0x000000034d1c7223 */ /* 0x000fca000000001c */
[----:B-1----:R-:W-:-:S05]  /*2980*/  F2FP.SATFINITE.E4M3.F32.PACK_AB_MERGE_C R29, RZ, R28, RZ ;  /* 0x0000001cff1d723e */ /* 0x002fca00048070ff */
[----:B------:R1:W-:Y:S01]  /*2990*/  @!P0 STG.E.U8 desc[UR18][R6.64], R29 ;  /* 0x0000001d06008986 */ /* 0x0003e2000c101112 */
[----:B------:R-:W-:Y:S05]  /*29a0*/  @P1 BRA `(.L_x_40) ;  /* 0x0000000000041947 */ /* 0x000fea0003800000 */
[----:B------:R4:W5:Y:S02]  /*29b0*/  LDG.E.U8 R27, desc[UR18][R16.64+0x1] ;  /* 0x00000112101b7981 */ /* 0x000964000c1e1100 */
.L_x_40:
[----:B------:R-:W-:Y:S05]  /*29c0*/  BSYNC B1 ;  /* 0x0000000000017941 */ /* 0x000fea0003800000 */
.L_x_39:
[----:B-----5:R-:W-:Y:S01]  /*29d0*/  LOP3.LUT R27, R27, 0xff, RZ, 0xc0, !PT ;  /* 0x000000ff1b1b7812 */ /* 0x020fe200078ec0ff */
[----:B------:R-:W-:Y:S01]  /*29e0*/  BSSY B1, `(.L_x_41) ;  /* 0x000000c000017945 */ /* 0x000fe20003800000 */
[----:B------:R-:W-:Y:S02]  /*29f0*/  ISETP.GE.AND P0, PT, R26, 0x9, PT ;  /* 0x000000091a00780c */ /* 0x000fe40003f06270 */
[----:B------:R-:W-:Y:S02]  /*2a00*/  F2FP.F16.E4M3.UNPACK_B R27, R27 ;  /* 0x0000001bff1b723e */ /* 0x000fe400020006ff */
[----:B------:R-:W-:-:S03]  /*2a10*/  ISETP.LT.OR P2, PT, R25, 0x1, !P0 ;  /* 0x000000011900780c */ /* 0x000fc60004741670 */
[----:B------:R-:W-:-:S05]  /*2a20*/  HADD2.F32 R27, -RZ, R27.H0_H0 ;  /* 0x2000001bff1b7230 */ /* 0x000fca0000004100 */
[----:B------:R-:W-:-:S04]  /*2a30*/  FMUL R27, R27, R10 ;  /* 0x0000000a1b1b7220 */ /* 0x000fc80000400000 */
[----:B------:R-:W-:-:S05]  /*2a40*/  FFMA R27, R76, R3, R27 ;  /* 0x000000034c1b7223 */ /* 0x000fca000000001b */
[----:B-1----:R-:W-:Y:S02]  /*2a50*/  F2FP.SATFINITE.E4M3.F32.PACK_AB_MERGE_C R29, RZ, R27, RZ ;  /* 0x0000001bff1d723e */ /* 0x002fe400048070ff */
[----:B------:R-:W-:-:S03]  /*2a60*/  PRMT R27, RZ, 0x7610, R27 ;  /* 0x00007610ff1b7816 */ /* 0x000fc6000000001b */
[----:B------:R1:W-:Y:S01]  /*2a70*/  @!P1 STG.E.U8 desc[UR18][R6.64+0x1], R29 ;  /* 0x0000011d06009986 */ /* 0x0003e2000c101112 */
[----:B------:R-:W-:Y:S05]  /*2a80*/  @P2 BRA `(.L_x_42) ;  /* 0x0000000000042947 */ /* 0x000fea0003800000 */
[----:B------:R0:W5:Y:S02]  /*2a90*/  LDG.E.U8 R27, desc[UR18][R12.64+0x8] ;  /* 0x000008120c1b7981 */ /* 0x000164000c1e1100 */
.L_x_42:
[----:B------:R-:W-:Y:S05]  /*2aa0*/  BSYNC B1 ;  /* 0x0000000000017941 */ /* 0x000fea0003800000 */
.L_x_41:
        /* <DEDUP_REMOVED lines=13> */
.L_x_44:
[----:B------:R-:W-:Y:S05]  /*2b80*/  BSYNC B1 ;  /* 0x0000000000017941 */ /* 0x000fea0003800000 */
.L_x_43:
[----:B-----5:R-:W-:Y:S01]  /*2b90*/  LOP3.LUT R27, R27, 0xff, RZ, 0xc0, !PT ;  /* 0x000000ff1b1b7812 */ /* 0x020fe200078ec0ff */
[----:B------:R-:W-:Y:S01]  /*2ba0*/  BSSY B1, `(.L_x_45) ;  /* 0x000000b000017945 */ /* 0x000fe20003800000 */
[----:B------:R-:W-:Y:S02]  /*2bb0*/  ISETP.LT.OR P0, PT, R25, 0x9, !P0 ;  /* 0x000000091900780c */ /* 0x000fe40004701670 */
[----:B------:R-:W-:-:S05]  /*2bc0*/  F2FP.F16.E4M3.UNPACK_B R27, R27 ;  /* 0x0000001bff1b723e */ /* 0x000fca00020006ff */
        /* <DEDUP_REMOVED lines=8> */
.L_x_46:
[----:B------:R-:W-:Y:S05]  /*2c50*/  BSYNC B1 ;  /* 0x0000000000017941 */ /* 0x000fea0003800000 */
.L_x_45:
        /* <DEDUP_REMOVED lines=12> */
.L_x_48:
[----:B------:R-:W-:Y:S05]  /*2d20*/  BSYNC B1 ;  /* 0x0000000000017941 */ /* 0x000fea0003800000 */
.L_x_47:
        /* <DEDUP_REMOVED lines=13> */
.L_x_50:
[----:B------:R-:W-:Y:S05]  /*2e00*/  BSYNC B1 ;  /* 0x0000000000017941 */ /* 0x000fea0003800000 */
.L_x_49:
        /* <DEDUP_REMOVED lines=13> */
.L_x_52:
[----:B------:R-:W-:Y:S05]  /*2ee0*/  BSYNC B1 ;  /* 0x0000000000017941 */ /* 0x000fea0003800000 */
.L_x_51:
        /* <DEDUP_REMOVED lines=12> */
.L_x_54:
[----:B------:R-:W-:Y:S05]  /*2fb0*/  BSYNC B1 ;  /* 0x0000000000017941 */ /* 0x000fea0003800000 */
.L_x_53:
        /* <DEDUP_REMOVED lines=12> */
.L_x_56:
[----:B------:R-:W-:Y:S05]  /*3080*/  BSYNC B1 ;  /* 0x0000000000017941 */ /* 0x000fea0003800000 */
.L_x_55:
        /* <DEDUP_REMOVED lines=13> */
.L_x_58:
[----:B------:R-:W-:Y:S05]  /*3160*/  BSYNC B1 ;  /* 0x0000000000017941 */ /* 0x000fea0003800000 */
.L_x_57:
        /* <DEDUP_REMOVED lines=13> */
.L_x_60:
[----:B------:R-:W-:Y:S05]  /*3240*/  BSYNC B1 ;  /* 0x0000000000017941 */ /* 0x000fea0003800000 */
.L_x_59:
        /* <DEDUP_REMOVED lines=12> */
.L_x_62:
[----:B------:R-:W-:Y:S05]  /*3310*/  BSYNC B1 ;  /* 0x0000000000017941 */ /* 0x000fea0003800000 */
.L_x_61:
        /* <DEDUP_REMOVED lines=12> */
.L_x_64:
[----:B------:R-:W-:Y:S05]  /*33e0*/  BSYNC B1 ;  /* 0x0000000000017941 */ /* 0x000fea0003800000 */
.L_x_63:
        /* <DEDUP_REMOVED lines=13> */
.L_x_66:
[----:B------:R-:W-:Y:S05]  /*34c0*/  BSYNC B1 ;  /* 0x0000000000017941 */ /* 0x000fea0003800000 */
.L_x_65:
        /* <DEDUP_REMOVED lines=13> */
.L_x_68:
[----:B------:R-:W-:Y:S05]  /*35a0*/  BSYNC B1 ;  /* 0x0000000000017941 */ /* 0x000fea0003800000 */
.L_x_67:
        /* <DEDUP_REMOVED lines=12> */
.L_x_70:
[----:B------:R-:W-:Y:S05]  /*3670*/  BSYNC B1 ;  /* 0x0000000000017941 */ /* 0x000fea0003800000 */
.L_x_69:
        /* <DEDUP_REMOVED lines=12> */
.L_x_72:
[----:B------:R-:W-:Y:S05]  /*3740*/  BSYNC B1 ;  /* 0x0000000000017941 */ /* 0x000fea0003800000 */
.L_x_71:
        /* <DEDUP_REMOVED lines=13> */
.L_x_74:
[----:B------:R-:W-:Y:S05]  /*3820*/  BSYNC B1 ;  /* 0x0000000000017941 */ /* 0x000fea0003800000 */
.L_x_73:
        /* <DEDUP_REMOVED lines=13> */
.L_x_76:
[----:B------:R-:W-:Y:S05]  /*3900*/  BSYNC B1 ;  /* 0x0000000000017941 */ /* 0x000fea0003800000 */
.L_x_75:
        /* <DEDUP_REMOVED lines=12> */
.L_x_78:
[----:B------:R-:W-:Y:S05]  /*39d0*/  BSYNC B1 ;  /* 0x0000000000017941 */ /* 0x000fea0003800000 */
.L_x_77:
[----:B-----5:R-:W-:Y:S01]  /*39e0*/  LOP3.LUT R27, R27, 0xff, RZ, 0xc0, !PT ;  /* 0x000000ff1b1b7812 */ /* 0x020fe200078ec0ff */
[----:B------:R-:W-:Y:S01]  /*39f0*/  BSSY B1, `(.L_x_79) ;  /* 0x000000b000017945 */ /* 0x000fe20003800000 */
[----:B------:R-:W-:Y:S02]  /*3a00*/  ISETP.LT.OR P1, PT, R25, 0x9, !P1 ;  /* 0x000000091900780c */ /* 0x000fe40004f21670 */
[----:B------:R-:W-:-:S05]  /*3a10*/  F2FP.F16.E4M3.UNPACK_B R27, R27 ;  /* 0x0000001bff1b723e */ /* 0x000fca00020006ff */
[----:B------:R-:W-:-:S05]  /*3a20*/  HADD2.F32 R27, -RZ, R27.H0_H0 ;  /* 0x2000001bff1b7230 */ /* 0x000fca0000004100 */
[----:B------:R-:W-:-:S04]  /*3a30*/  FMUL R28, R27, R10 ;  /* 0x0000000a1b1c7220 */ /* 0x000fc80000400000 */
[----:B------:R-:W-:Y:S01]  /*3a40*/  FFMA R28, R23, R3, R28 ;  /* 0x00000003171c7223 */ /* 0x000fe2000000001c */
[----:B------:R-:W-:-:S04]  /*3a50*/  PRMT R23, RZ, 0x7610, R23 ;  /* 0x00007610ff177816 */ /* 0x000fc80000000017 */
[----:B------:R-:W-:-:S05]  /*3a60*/  F2FP.SATFINITE.E4M3.F32.PACK_AB_MERGE_C R27, RZ, R28, RZ ;  /* 0x0000001cff1b723e */ /* 0x000fca00048070ff */
[----:B------:R0:W-:Y:S01]  /*3a70*/  @!P0 STG.E.U8 desc[UR18][R6.64+0x28], R27 ;  /* 0x0000281b06008986 */ /* 0x0001e2000c101112 */
[----:B------:R-:W-:Y:S05]  /*3a80*/  @P1 BRA `(.L_x_80) ;  /* 0x0000000000041947 */ /* 0x000fea0003800000 */
[----:B------:R0:W5:Y:S02]  /*3a90*/  LDG.E.U8 R23, desc[UR18][R16.64+0x29] ;  /* 0x0000291210177981 */ /* 0x000164000c1e1100 */
.L_x_80:
[----:B------:R-:W-:Y:S05]  /*3aa0*/  BSYNC B1 ;  /* 0x0000000000017941 */ /* 0x000fea0003800000 */
.L_x_79:
        /* <DEDUP_REMOVED lines=8> */
[----:B0-----:R-:W-:Y:S02]  /*3b30*/  F2FP.SATFINITE.E4M3.F32.PACK_AB_MERGE_C R27, RZ, R23, RZ ;  /* 0x00000017ff1b723e */ /* 0x001fe400048070ff */
[----:B------:R-:W-:-:S03]  /*3b40*/  PRMT R23, RZ, 0x7610, R23 ;  /* 0x00007610ff177816 */ /* 0x000fc60000000017 */
[----:B------:R0:W-:Y:S01]  /*3b50*/  @!P1 STG.E.U8 desc[UR18][R6.64+0x29], R27 ;  /* 0x0000291b06009986 */ /* 0x0001e2000c101112 */
[----:B------:R-:W-:Y:S05]  /*3b60*/  @P2 BRA `(.L_x_82) ;  /* 0x0000000000042947 */ /* 0x000fea0003800000 */
[----:B------:R0:W5:Y:S02]  /*3b70*/  LDG.E.U8 R23, desc[UR18][R12.64+0x30] ;  /* 0x000030120c177981 */ /* 0x000164000c1e1100 */
.L_x_82:
[----:B------:R-:W-:Y:S05]  /*3b80*/  BSYNC B1 ;  /* 0x0000000000017941 */ /* 0x000fea0003800000 */
.L_x_81:
[----:B-----5:R-:W-:Y:S01]  /*3b90*/  LOP3.LUT R23, R23, 0xff, RZ, 0xc0, !PT ;  /* 0x000000ff17177812 */ /* 0x020fe200078ec0ff */
[----:B------:R-:W-:Y:S01]  /*3ba0*/  BSSY B1, `(.L_x_83) ;  /* 0x000000c000017945 */ /* 0x000fe20003800000 */
[----:B------:R-:W-:Y:S02]  /*3bb0*/  ISETP.GE.AND P1, PT, R26, 0x32, PT ;  /* 0x000000321a00780c */ /* 0x000fe40003f26270 */
[----:B------:R-:W-:Y:S02]  /*3bc0*/  F2FP.F16.E4M3.UNPACK_B R23, R23 ;  /* 0x00000017ff17723e */ /* 0x000fe400020006ff */
[----:B------:R-:W-:-:S03]  /*3bd0*/  ISETP.LT.OR P3, PT, R25, 0x1, !P1 ;  /* 0x000000011900780c */ /* 0x000fc60004f61670 */
        /* <DEDUP_REMOVED lines=8> */
.L_x_84:
[----:B------:R-:W-:Y:S05]  /*3c60*/  BSYNC B1 ;  /* 0x0000000000017941 */ /* 0x000fea0003800000 */
.L_x_83:
[----:B-----5:R-:W-:Y:S01]  /*3c70*/  LOP3.LUT R21, R21, 0xff, RZ, 0xc0, !PT ;  /* 0x000000ff15157812 */ /* 0x020fe200078ec0ff */
[----:B------:R-:W-:Y:S01]  /*3c80*/  BSSY B1, `(.L_x_85) ;  /* 0x000000b000017945 */ /* 0x000fe20003800000 */
[----:B------:R-:W-:Y:S02]  /*3c90*/  ISETP.LT.OR P0, PT, R25, 0x9, !P0 ;  /* 0x000000091900780c */ /* 0x000fe40004701670 */
[----:B------:R-:W-:-:S05]  /*3ca0*/  F2FP.F16.E4M3.UNPACK_B R21, R21 ;  /* 0x00000015ff15723e */ /* 0x000fca00020006ff */
        /* <DEDUP_REMOVED lines=8> */
.L_x_86:
[----:B------:R-:W-:Y:S05]  /*3d30*/  BSYNC B1 ;  /* 0x0000000000017941 */ /* 0x000fea0003800000 */
.L_x_85:
        /* <DEDUP_REMOVED lines=12> */
.L_x_88:
[----:B------:R-:W-:Y:S05]  /*3e00*/  BSYNC B1 ;  /* 0x0000000000017941 */ /* 0x000fea0003800000 */
.L_x_87:
        /* <DEDUP_REMOVED lines=13> */
.L_x_90:
[----:B------:R-:W-:Y:S05]  /*3ee0*/  BSYNC B1 ;  /* 0x0000000000017941 */ /* 0x000fea0003800000 */
.L_x_89:
        /* <DEDUP_REMOVED lines=13> */
.L_x_92:
[----:B------:R-:W-:Y:S05]  /*3fc0*/  BSYNC B1 ;  /* 0x0000000000017941 */ /* 0x000fea0003800000 */
.L_x_91:
[----:B-----5:R-:W-:Y:S01]  /*3fd0*/  LOP3.LUT R15, R15, 0xff, RZ, 0xc0, !PT ;  /* 0x000000ff0f0f7812 */ /* 0x020fe200078ec0ff */
[----:B------:R-:W-:Y:S01]  /*3fe0*/  BSSY B1, `(.L_x_93) ;  /* 0x000000b000017945 */ /* 0x000fe20003800000 */
[----:B------:R-:W-:Y:S02]  /*3ff0*/  ISETP.LT.OR P0, PT, R25, 0x9, !P0 ;  /* 0x000000091900780c */ /* 0x000fe40004701670 */
[----:B------:R-:W-:Y:S02]  /*4000*/  F2FP.F16.E4M3.UNPACK_B R15, R15 ;  /* 0x0000000fff0f723e */ /* 0x000fe400020006ff */
[----:B0-2---:R-:W-:-:S03]  /*4010*/  PRMT R12, RZ, 0x7610, R12 ;  /* 0x00007610ff0c7816 */ /* 0x005fc6000000000c */
[----:B------:R-:W-:-:S05]  /*4020*/  HADD2.F32 R15, -RZ, R15.H0_H0 ;  /* 0x2000000fff0f7230 */ /* 0x000fca0000004100 */
[----:B------:R-:W-:-:S04]  /*4030*/  FMUL R15, R15, R10 ;  /* 0x0000000a0f0f7220 */ /* 0x000fc80000400000 */
[----:B------:R-:W-:-:S05]  /*4040*/  FFMA R15, R18, R3, R15 ;  /* 0x00000003120f7223 */ /* 0x000fca000000000f */
[----:B------:R-:W-:-:S05]  /*4050*/  F2FP.SATFINITE.E4M3.F32.PACK_AB_MERGE_C R15, RZ, R15, RZ ;  /* 0x0000000fff0f723e */ /* 0x000fca00048070ff */
[----:B------:R0:W-:Y:S01]  /*4060*/  @!P3 STG.E.U8 desc[UR18][R8.64+0x39], R15 ;  /* 0x0000390f0800b986 */ /* 0x0001e2000c101112 */
[----:B------:R-:W-:Y:S05]  /*4070*/  @P0 BRA `(.L_x_94) ;  /* 0x0000000000040947 */ /* 0x000fea0003800000 */
[----:B------:R2:W5:Y:S02]  /*4080*/  LDG.E.U8 R12, desc[UR18][R16.64+0x38] ;  /* 0x00003812100c7981 */ /* 0x000564000c1e1100 */
.L_x_94:
[----:B------:R-:W-:Y:S05]  /*4090*/  BSYNC B1 ;  /* 0x0000000000017941 */ /* 0x000fea0003800000 */
.L_x_93:
[----:B-----5:R-:W-:Y:S01]  /*40a0*/  LOP3.LUT R12, R12, 0xff, RZ, 0xc0, !PT ;  /* 0x000000ff0c0c7812 */ /* 0x020fe200078ec0ff */
[----:B------:R-:W-:Y:S01]  /*40b0*/  BSSY B1, `(.L_x_95) ;  /* 0x000000b000017945 */ /* 0x000fe20003800000 */
[----:B------:R-:W-:Y:S02]  /*40c0*/  ISETP.LT.OR P1, PT, R25, 0x9, !P1 ;  /* 0x000000091900780c */ /* 0x000fe40004f21670 */
[----:B------:R-:W-:-:S05]  /*40d0*/  F2FP.F16.E4M3.UNPACK_B R12, R12 ;  /* 0x0000000cff0c723e */ /* 0x000fca00020006ff */
[----:B01----:R-:W-:-:S05]  /*40e0*/  HADD2.F32 R9, -RZ, R12.H0_H0 ;  /* 0x2000000cff097230 */ /* 0x003fca0000004100 */
[----:B------:R-:W-:-:S04]  /*40f0*/  FMUL R8, R9, R10 ;  /* 0x0000000a09087220 */ /* 0x000fc80000400000 */
[----:B------:R-:W-:-:S05]  /*4100*/  FFMA R8, R11, R3, R8 ;  /* 0x000000030b087223 */ /* 0x000fca0000000008 */
[----:B------:R-:W-:Y:S02]  /*4110*/  F2FP.SATFINITE.E4M3.F32.PACK_AB_MERGE_C R9, RZ, R8, RZ ;  /* 0x00000008ff09723e */ /* 0x000fe400048070ff */
[----:B------:R-:W-:-:S03]  /*4120*/  PRMT R8, RZ, 0x7610, R8 ;  /* 0x00007610ff087816 */ /* 0x000fc60000000008 */
[----:B------:R0:W-:Y:S01]  /*4130*/  @!P0 STG.E.U8 desc[UR18][R6.64+0x38], R9 ;  /* 0x0000380906008986 */ /* 0x0001e2000c101112 */
[----:B------:R-:W-:Y:S05]  /*4140*/  @P1 BRA `(.L_x_96) ;  /* 0x0000000000041947 */ /* 0x000fea0003800000 */
[----:B------:R1:W5:Y:S02]  /*4150*/  LDG.E.U8 R8, desc[UR18][R16.64+0x39] ;  /* 0x0000391210087981 */ /* 0x000364000c1e1100 */
.L_x_96:
[----:B------:R-:W-:Y:S05]  /*4160*/  BSYNC B1 ;  /* 0x0000000000017941 */ /* 0x000fea0003800000 */
.L_x_95:
[----:B------:R-:W-:Y:S05]  /*4170*/  @P1 BRA `(.L_x_97) ;  /* 0x0000000800601947 */ /* 0x000fea0003800000 */
[----:B-----5:R-:W-:-:S04]  /*4180*/  LOP3.LUT R8, R8, 0xff, RZ, 0xc0, !PT ;  /* 0x000000ff08087812 */ /* 0x020fc800078ec0ff */
[----:B------:R-:W-:-:S05]  /*4190*/  F2FP.F16.E4M3.UNPACK_B R8, R8 ;  /* 0x00000008ff08723e */ /* 0x000fca00020006ff */
[----:B0-----:R-:W-:-:S05]  /*41a0*/  HADD2.F32 R9, -RZ, R8.H0_H0 ;  /* 0x20000008ff097230 */ /* 0x001fca0000004100 */
[----:B------:R-:W-:-:S04]  /*41b0*/  FMUL R9, R9, R10 ;  /* 0x0000000a09097220 */ /* 0x000fc80000400000 */
[----:B------:R-:W-:-:S05]  /*41c0*/  FFMA R9, R14, R3, R9 ;  /* 0x000000030e097223 */ /* 0x000fca0000000009 */
[----:B------:R-:W-:-:S05]  /*41d0*/  F2FP.SATFINITE.E4M3.F32.PACK_AB_MERGE_C R9, RZ, R9, RZ ;  /* 0x00000009ff09723e */ /* 0x000fca00048070ff */
[----:B------:R0:W-:Y:S01]  /*41e0*/  STG.E.U8 desc[UR18][R6.64+0x39], R9 ;  /* 0x0000390906007986 */ /* 0x0001e2000c101112 */
[----:B------:R-:W-:Y:S05]  /*41f0*/  BRA `(.L_x_97) ;  /* 0x0000000800407947 */ /* 0x000fea0003800000 */
.L_x_32:
[C---:B------:R-:W-:Y:S01]  /*4200*/  ISETP.GE.AND P3, PT, R26.reuse, 0x1, PT ;  /* 0x000000011a00780c */ /* 0x040fe20003f66270 */
[-C--:B--2---:R-:W-:Y:S01]  /*4210*/  FMUL R79, R79, R3.reuse ;  /* 0x000000034f4f7220 */ /* 0x084fe20000400000 */
[----:B------:R-:W-:Y:S01]  /*4220*/  ISETP.GE.AND P0, PT, R26, 0x2, PT ;  /* 0x000000021a00780c */ /* 0x000fe20003f06270 */
[-C--:B------:R-:W-:Y:S01]  /*4230*/  FMUL R78, R78, R3.reuse ;  /* 0x000000034e4e7220 */ /* 0x080fe20000400000 */
[----:B------:R-:W-:Y:S01]  /*4240*/  ISETP.LT.OR P1, PT, R25, 0x1, !P3 ;  /* 0x000000011900780c */ /* 0x000fe20005f21670 */
[-C--:B------:R-:W-:Y:S01]  /*4250*/  FMUL R77, R77, R3.reuse ;  /* 0x000000034d4d7220 */ /* 0x080fe20000400000 */
[C---:B------:R-:W-:Y:S01]  /*4260*/  ISETP.LT.OR P2, PT, R25.reuse, 0x1, !P0 ;  /* 0x000000011900780c */ /* 0x040fe20004741670 */
[-C--:B------:R-:W-:Y:S01]  /*4270*/  FMUL R76, R76, R3.reuse ;  /* 0x000000034c4c7220 */ /* 0x080fe20000400000 */
[----:B------:R-:W-:Y:S01]  /*4280*/  ISETP.LT.OR P3, PT, R25, 0x9, !P3 ;  /* 0x000000091900780c */ /* 0x000fe20005f61670 */
[----:B------:R-:W-:Y:S01]  /*4290*/  FMUL R75, R75, R3 ;  /* 0x000000034b4b7220 */ /* 0x000fe20000400000 */
[----:B------:R-:W-:Y:S01]  /*42a0*/  F2FP.SATFINITE.E4M3.F32.PACK_AB_MERGE_C R79, RZ, R79, RZ ;  /* 0x0000004fff4f723e */ /* 0x000fe200048070ff */
[-C--:B------:R-:W-:Y:S01]  /*42b0*/  FMUL R74, R74, R3.reuse ;  /* 0x000000034a4a7220 */ /* 0x080fe20000400000 */
[----:B------:R-:W-:Y:S01]  /*42c0*/  F2FP.SATFINITE.E4M3.F32.PACK_AB_MERGE_C R13, RZ, R78, RZ ;  /* 0x0000004eff0d723e */ /* 0x000fe200048070ff */
[----:B------:R-:W-:Y:S01]  /*42d0*/  FMUL R73, R73, R3 ;  /* 0x0000000349497220 */ /* 0x000fe20000400000 */
[----:B------:R-:W-:Y:S01]  /*42e0*/  F2FP.SATFINITE.E4M3.F32.PACK_AB_MERGE_C R77, RZ, R77, RZ ;  /* 0x0000004dff4d723e */ /* 0x000fe200048070ff */
[-C--:B------:R-:W-:Y:S01]  /*42f0*/  FMUL R72, R72, R3.reuse ;  /* 0x0000000348487220 */ /* 0x080fe20000400000 */
[----:B------:R-:W-:Y:S01]  /*4300*/  ISETP.LT.OR P0, PT, R25, 0x9, !P0 ;  /* 0x000000091900780c */ /* 0x000fe20004701670 */
[----:B------:R-:W-:Y:S01]  /*4310*/  @!P1 STG.E.U8 desc[UR18][R8.64], R79 ;  /* 0x0000004f08009986 */ /* 0x000fe2000c101112 */
[C---:B------:R-:W-:Y:S01]  /*4320*/  ISETP.GE.AND P1, PT, R26.reuse, 0x9, PT ;  /* 0x000000091a00780c */ /* 0x040fe20003f26270 */
[----:B------:R-:W-:Y:S01]  /*4330*/  FMUL R71, R71, R3 ;  /* 0x0000000347477220 */ /* 0x000fe20000400000 */
[----:B------:R-:W-:Y:S01]  /*4340*/  F2FP.SATFINITE.E4M3.F32.PACK_AB_MERGE_C R75, RZ, R75, RZ ;  /* 0x0000004bff4b723e */ /* 0x000fe200048070ff */
[----:B------:R0:W-:Y:S01]  /*4350*/  @!P2 STG.E.U8 desc[UR18][R8.64+0x1], R13 ;  /* 0x0000010d0800a986 */ /* 0x0001e2000c101112 */
[----:B------:R-:W-:Y:S01]  /*4360*/  ISETP.GE.AND P2, PT, R26, 0xa, PT ;  /* 0x0000000a1a00780c */ /* 0x000fe20003f46270 */
[-C--:B------:R-:W-:Y:S01]  /*4370*/  FMUL R70, R70, R3.reuse ;  /* 0x0000000346467220 */ /* 0x080fe20000400000 */
[----:B------:R-:W-:Y:S01]  /*4380*/  F2FP.SATFINITE.E4M3.F32.PACK_AB_MERGE_C R17, RZ, R74, RZ ;  /* 0x0000004aff11723e */ /* 0x000fe200048070ff */
[----:B------:R-:W-:Y:S01]  /*4390*/  @!P3 STG.E.U8 desc[UR18][R6.64], R77 ;  /* 0x0000004d0600b986 */ /* 0x000fe2000c101112 */
[C---:B------:R-:W-:Y:S01]  /*43a0*/  ISETP.LT.OR P3, PT, R25.reuse, 0x1, !P1 ;  /* 0x000000011900780c */ /* 0x040fe20004f61670 */
[-C--:B------:R-:W-:Y:S01]  /*43b0*/  FMUL R68, R68, R3.reuse ;  /* 0x0000000344447220 */ /* 0x080fe20000400000 */
[----:B------:R-:W-:Y:S01]  /*43c0*/  ISETP.LT.OR P5, PT, R25, 0x1, !P2 ;  /* 0x000000011900780c */ /* 0x000fe200057a1670 */
[-C--:B------:R-:W-:Y:S01]  /*43d0*/  FMUL R67, R67, R3.reuse ;  /* 0x0000000343437220 */ /* 0x080fe20000400000 */
[----:B------:R-:W-:Y:S01]  /*43e0*/  ISETP.LT.OR P1, PT, R25, 0x9, !P1 ;  /* 0x000000091900780c */ /* 0x000fe20004f21670 */
[----:B------:R-:W-:Y:S01]  /*43f0*/  FMUL R65, R65, R3 ;  /* 0x0000000341417220 */ /* 0x000fe20000400000 */
[----:B------:R-:W-:Y:S01]  /*4400*/  F2FP.SATFINITE.E4M3.F32.PACK_AB_MERGE_C R73, RZ, R73, RZ ;  /* 0x00000049ff49723e */ /* 0x000fe200048070ff */
[-C--:B------:R-:W-:Y:S01]  /*4410*/  FMUL R66, R66, R3.reuse ;  /* 0x0000000342427220 */ /* 0x080fe20000400000 */
[----:B0-----:R-:W-:Y:S01]  /*4420*/  F2FP.SATFINITE.E4M3.F32.PACK_AB_MERGE_C R13, RZ, R76, RZ ;  /* 0x0000004cff0d723e */ /* 0x001fe200048070ff */
[-C--:B------:R-:W-:Y:S01]  /*4430*/  FMUL R64, R64, R3.reuse ;  /* 0x0000000340407220 */ /* 0x080fe20000400000 */
[----:B------:R-:W-:Y:S01]  /*4440*/  ISETP.LT.OR P2, PT, R25, 0x9, !P2 ;  /* 0x000000091900780c */ /* 0x000fe20005741670 */
[-C--:B------:R-:W-:Y:S01]  /*4450*/  FMUL R63, R63, R3.reuse ;  /* 0x000000033f3f7220 */ /* 0x080fe20000400000 */
[----:B------:R-:W-:Y:S01]  /*4460*/  F2FP.SATFINITE.E4M3.F32.PACK_AB_MERGE_C R27, RZ, R72, RZ ;  /* 0x00000048ff1b723e */ /* 0x000fe200048070ff */
[----:B------:R0:W-:Y:S01]  /*4470*/  @!P0 STG.E.U8 desc[UR18][R6.64+0x1], R13 ;  /* 0x0000010d06008986 */ /* 0x0001e2000c101112 */
[C---:B------:R-:W-:Y:S01]  /*4480*/  ISETP.GE.AND P0, PT, R26.reuse, 0x11, PT ;  /* 0x000000111a00780c */ /* 0x040fe20003f06270 */
[----:B------:R-:W-:Y:S01]  /*4490*/  FMUL R61, R61, R3 ;  /* 0x000000033d3d7220 */ /* 0x000fe20000400000 */
[----:B------:R-:W-:Y:S01]  /*44a0*/  F2FP.SATFINITE.E4M3.F32.PACK_AB_MERGE_C R71, RZ, R71, RZ ;  /* 0x00000047ff47723e */ /* 0x000fe200048070ff */
[----:B------:R-:W-:Y:S01]  /*44b0*/  @!P3 STG.E.U8 desc[UR18][R8.64+0x8], R75 ;  /* 0x0000084b0800b986 */ /* 0x000fe2000c101112 */
[----:B------:R-:W-:Y:S01]  /*44c0*/  ISETP.GE.AND P3, PT, R26, 0x12, PT ;  /* 0x000000121a00780c */ /* 0x000fe20003f66270 */
[----:B------:R-:W-:Y:S01]  /*44d0*/  FMUL R62, R62, R3 ;  /* 0x000000033e3e7220 */ /* 0x000fe20000400000 */
[----:B------:R-:W-:Y:S01]  /*44e0*/  F2FP.SATFINITE.E4M3.F32.PACK_AB_MERGE_C R67, RZ, R67, RZ ;  /* 0x00000043ff43723e */ /* 0x000fe200048070ff */
[----:B------:R1:W-:Y:S01]  /*44f0*/  @!P5 STG.E.U8 desc[UR18][R8.64+0x9], R17 ;  /* 0x000009110800d986 */ /* 0x0003e2000c101112 */
[----:B------:R-:W-:Y:S01]  /*4500*/  ISETP.LT.OR P5, PT, R25, 0x1, !P3 ;  /* 0x000000011900780c */ /* 0x000fe20005fa1670 */
[-C--:B------:R-:W-:Y:S01]  /*4510*/  FMUL R59, R59, R3.reuse ;  /* 0x000000033b3b7220 */ /* 0x080fe20000400000 */
[C---:B------:R-:W-:Y:S01]  /*4520*/  ISETP.LT.OR P3, PT, R25.reuse, 0x9, !P3 ;  /* 0x000000091900780c */ /* 0x040fe20005f61670 */
[----:B------:R-:W-:Y:S01]  /*4530*/  @!P1 STG.E.U8 desc[UR18][R6.64+0x8], R73 ;  /* 0x0000084906009986 */ /* 0x000fe2000c101112 */
[----:B------:R-:W-:Y:S01]  /*4540*/  ISETP.LT.OR P1, PT, R25, 0x1, !P0 ;  /* 0x000000011900780c */ /* 0x000fe20004721670 */
[-C--:B------:R-:W-:Y:S01]  /*4550*/  FMUL R60, R60, R3.reuse ;  /* 0x000000033c3c7220 */ /* 0x080fe20000400000 */
[----:B0-----:R-:W-:Y:S01]  /*4560*/  F2FP.SATFINITE.E4M3.F32.PACK_AB_MERGE_C R13, RZ, R70, RZ ;  /* 0x00000046ff0d723e */ /* 0x001fe200048070ff */
[----:B------:R-:W-:Y:S01]  /*4570*/  @!P2 STG.E.U8 desc[UR18][R6.64+0x9], R27 ;  /* 0x0000091b0600a986 */ /* 0x000fe2000c101112 */
[----:B------:R-:W-:Y:S01]  /*4580*/  ISETP.GE.AND P2, PT, R26, 0x19, PT ;  /* 0x000000191a00780c */ /* 0x000fe20003f46270 */
[-C--:B------:R-:W-:Y:S01]  /*4590*/  FMUL R57, R57, R3.reuse ;  /* 0x0000000339397220 */ /* 0x080fe20000400000 */
[C---:B------:R-:W-:Y:S01]  /*45a0*/  ISETP.LT.OR P0, PT, R25.reuse, 0x9, !P0 ;  /* 0x000000091900780c */ /* 0x040fe20004701670 */
[-C--:B------:R-:W-:Y:S01]  /*45b0*/  FMUL R58, R58, R3.reuse ;  /* 0x000000033a3a7220 */ /* 0x080fe20000400000 */
[----:B------:R-:W-:Y:S01]  /*45c0*/  ISETP.LT.OR P6, PT, R25, 0x1, !P2 ;  /* 0x000000011900780c */ /* 0x000fe200057c1670 */
[----:B------:R0:W-:Y:S01]  /*45d0*/  @!P5 STG.E.U8 desc[UR18][R8.64+0x11], R13 ;  /* 0x0000110d0800d986 */ /* 0x0001e2000c101112 */
[----:B-1----:R-:W-:Y:S01]  /*45e0*/  F2FP.SATFINITE.E4M3.F32.PACK_AB_MERGE_C R17, RZ, R68, RZ ;  /* 0x00000044ff11723e */ /* 0x002fe200048070ff */
[----:B------:R-:W-:Y:S01]  /*45f0*/  FMUL R56, R56, R3 ;  /* 0x0000000338387220 */ /* 0x000fe20000400000 */
[----:B------:R-:W-:Y:S01]  /*4600*/  F2FP.SATFINITE.E4M3.F32.PACK_AB_MERGE_C R65, RZ, R65, RZ ;  /* 0x00000041ff41723e */ /* 0x000fe200048070ff */
[----:B------:R-:W-:Y:S01]  /*4610*/  @!P1 STG.E.U8 desc[UR18][R8.64+0x10], R71 ;  /* 0x0000104708009986 */ /* 0x000fe2000c101112 */
[----:B------:R-:W-:Y:S01]  /*4620*/  ISETP.GE.AND P1, PT, R26, 0x1a, PT ;  /* 0x0000001a1a00780c */ /* 0x000fe20003f26270 */
[-C--:B------:R-:W-:Y:S01]  /*4630*/  FMUL R23, R23, R3.reuse ;  /* 0x0000000317177220 */ /* 0x080fe20000400000 */
[C---:B------:R-:W-:Y:S01]  /*4640*/  ISETP.LT.OR P2, PT, R25.reuse, 0x9, !P2 ;  /* 0x000000091900780c */ /* 0x040fe20005741670 */
[----:B------:R1:W-:Y:S01]  /*4650*/  @!P3 STG.E.U8 desc[UR18][R6.64+0x11], R17 ;  /* 0x000011110600b986 */ /* 0x0003e2000c101112 */
[----:B------:R-:W-:Y:S01]  /*4660*/  ISETP.LT.OR P5, PT, R25, 0x1, !P1 ;  /* 0x000000011900780c */ /* 0x000fe20004fa1670 */
[-C--:B------:R-:W-:Y:S01]  /*4670*/  FMUL R21, R21, R3.reuse ;  /* 0x0000000315157220 */ /* 0x080fe20000400000 */
[----:B------:R-:W-:Y:S01]  /*4680*/  ISETP.LT.OR P3, PT, R25, 0x9, !P1 ;  /* 0x000000091900780c */ /* 0x000fe20004f61670 */
[----:B------:R-:W-:Y:S01]  /*4690*/  @!P0 STG.E.U8 desc[UR18][R6.64+0x10], R67 ;  /* 0x0000104306008986 */ /* 0x000fe2000c101112 */
[----:B0-----:R-:W-:Y:S01]  /*46a0*/  F2FP.SATFINITE.E4M3.F32.PACK_AB_MERGE_C R13, RZ, R66, RZ ;  /* 0x00000042ff0d723e */ /* 0x001fe200048070ff */
[-C--:B------:R-:W-:Y:S01]  /*46b0*/  FMUL R22, R22, R3.reuse ;  /* 0x0000000316167220 */ /* 0x080fe20000400000 */
[C---:B------:R-:W-:Y:S01]  /*46c0*/  ISETP.GE.AND P0, PT, R26.reuse, 0x21, PT ;  /* 0x000000211a00780c */ /* 0x040fe20003f06270 */
[----:B------:R-:W-:Y:S01]  /*46d0*/  @!P6 STG.E.U8 desc[UR18][R8.64+0x18], R65 ;  /* 0x000018410800e986 */ /* 0x000fe2000c101112 */
[----:B------:R-:W-:Y:S01]  /*46e0*/  ISETP.GE.AND P1, PT, R26, 0x22, PT ;  /* 0x000000221a00780c */ /* 0x000fe20003f26270 */
[-C--:B------:R-:W-:Y:S01]  /*46f0*/  FMUL R19, R19, R3.reuse ;  /* 0x0000000313137220 */ /* 0x080fe20000400000 */
[C---:B------:R-:W-:Y:S01]  /*4700*/  ISETP.LT.OR P6, PT, R25.reuse, 0x1, !P0 ;  /* 0x000000011900780c */ /* 0x040fe200047c1670 */
[-C--:B------:R-:W-:Y:S01]  /*4710*/  FMUL R20, R20, R3.reuse ;  /* 0x0000000314147220 */ /* 0x080fe20000400000 */
[----:B-1----:R-:W-:Y:S01]  /*4720*/  F2FP.SATFINITE.E4M3.F32.PACK_AB_MERGE_C R17, RZ, R64, RZ ;  /* 0x00000040ff11723e */ /* 0x002fe200048070ff */
[----:B------:R0:W-:Y:S01]  /*4730*/  @!P5 STG.E.U8 desc[UR18][R8.64+0x19], R13 ;  /* 0x0000190d0800d986 */ /* 0x0001e2000c101112 */
[----:B------:R-:W-:Y:S01]  /*4740*/  ISETP.LT.OR P5, PT, R25, 0x1, !P1 ;  /* 0x000000011900780c */ /* 0x000fe20004fa1670 */
[----:B------:R-:W-:Y:S01]  /*4750*/  FMUL R15, R15, R3 ;  /* 0x000000030f0f7220 */ /* 0x000fe20000400000 */
[----:B------:R-:W-:Y:S01]  /*4760*/  F2FP.SATFINITE.E4M3.F32.PACK_AB_MERGE_C R63, RZ, R63, RZ ;  /* 0x0000003fff3f723e */ /* 0x000fe200048070ff */
[----:B------:R1:W-:Y:S01]  /*4770*/  @!P3 STG.E.U8 desc[UR18][R6.64+0x19], R17 ;  /* 0x000019110600b986 */ /* 0x0003e2000c101112 */
[----:B------:R-:W-:Y:S01]  /*4780*/  F2FP.SATFINITE.E4M3.F32.PACK_AB_MERGE_C R61, RZ, R61, RZ ;  /* 0x0000003dff3d723e */ /* 0x000fe200048070ff */
[-C--:B------:R-:W-:Y:S01]  /*4790*/  FMUL R18, R18, R3.reuse ;  /* 0x0000000312127220 */ /* 0x080fe20000400000 */
[----:B------:R-:W-:Y:S01]  /*47a0*/  F2FP.SATFINITE.E4M3.F32.PACK_AB_MERGE_C R27, RZ, R62, RZ ;  /* 0x0000003eff1b723e */ /* 0x000fe200048070ff */
[----:B------:R-:W-:Y:S01]  /*47b0*/  @!P2 STG.E.U8 desc[UR18][R6.64+0x18], R63 ;  /* 0x0000183f0600a986 */ /* 0x000fe2000c101112 */
[----:B------:R-:W-:Y:S01]  /*47c0*/  ISETP.LT.OR P3, PT, R25, 0x9, !P1 ;  /* 0x000000091900780c */ /* 0x000fe20004f61670 */
[-C--:B------:R-:W-:Y:S01]  /*47d0*/  FMUL R11, R11, R3.reuse ;  /* 0x000000030b0b7220 */ /* 0x080fe20000400000 */
[----:B------:R-:W-:Y:S01]  /*47e0*/  ISETP.GE.AND P2, PT, R26, 0x29, PT ;  /* 0x000000291a00780c */ /* 0x000fe20003f46270 */
[----:B------:R-:W-:Y:S01]  /*47f0*/  @!P6 STG.E.U8 desc[UR18][R8.64+0x20], R61 ;  /* 0x0000203d0800e986 */ /* 0x000fe2000c101112 */
[C---:B------:R-:W-:Y:S01]  /*4800*/  ISETP.LT.OR P0, PT, R25.reuse, 0x9, !P0 ;  /* 0x000000091900780c */ /* 0x040fe20004701670 */
[----:B------:R-:W-:Y:S01]  /*4810*/  FMUL R14, R14, R3 ;  /* 0x000000030e0e7220 */ /* 0x000fe20000400000 */
[----:B------:R-:W-:Y:S01]  /*4820*/  ISETP.GE.AND P1, PT, R26, 0x2a, PT ;  /* 0x0000002a1a00780c */ /* 0x000fe20003f26270 */
[----:B------:R-:W-:Y:S01]  /*4830*/  @!P5 STG.E.U8 desc[UR18][R8.64+0x21], R27 ;  /* 0x0000211b0800d986 */ /* 0x000fe2000c101112 */
[----:B------:R-:W-:-:S02]  /*4840*/  ISETP.LT.OR P6, PT, R25, 0x1, !P2 ;  /* 0x000000011900780c */ /* 0x000fc400057c1670 */
[C---:B------:R-:W-:Y:S02]  /*4850*/  ISETP.LT.OR P5, PT, R25.reuse, 0x1, !P1 ;  /* 0x000000011900780c */ /* 0x040fe40004fa1670 */
[----:B------:R-:W-:Y:S02]  /*4860*/  F2FP.SATFINITE.E4M3.F32.PACK_AB_MERGE_C R59, RZ, R59, RZ ;  /* 0x0000003bff3b723e */ /* 0x000fe400048070ff */
[----:B0-----:R-:W-:Y:S02]  /*4870*/  F2FP.SATFINITE.E4M3.F32.PACK_AB_MERGE_C R13, RZ, R60, RZ ;  /* 0x0000003cff0d723e */ /* 0x001fe400048070ff */
[----:B------:R-:W-:Y:S01]  /*4880*/  F2FP.SATFINITE.E4M3.F32.PACK_AB_MERGE_C R57, RZ, R57, RZ ;  /* 0x00000039ff39723e */ /* 0x000fe200048070ff */
[----:B------:R-:W-:Y:S01]  /*4890*/  @!P0 STG.E.U8 desc[UR18][R6.64+0x20], R59 ;  /* 0x0000203b06008986 */ /* 0x000fe2000c101112 */
[----:B-1----:R-:W-:Y:S02]  /*48a0*/  F2FP.SATFINITE.E4M3.F32.PACK_AB_MERGE_C R17, RZ, R58, RZ ;  /* 0x0000003aff11723e */ /* 0x002fe400048070ff */
[C---:B------:R-:W-:Y:S01]  /*48b0*/  ISETP.LT.OR P1, PT, R25.reuse, 0x9, !P1 ;  /* 0x000000091900780c */ /* 0x040fe20004f21670 */
[----:B------:R0:W-:Y:S01]  /*48c0*/  @!P3 STG.E.U8 desc[UR18][R6.64+0x21], R13 ;  /* 0x0000210d0600b986 */ /* 0x0001e2000c101112 */
[----:B------:R-:W-:-:S02]  /*48d0*/  ISETP.LT.OR P2, PT, R25, 0x9, !P2 ;  /* 0x000000091900780c */ /* 0x000fc40005741670 */
[C---:B------:R-:W-:Y:S01]  /*48e0*/  ISETP.GE.AND P3, PT, R26.reuse, 0x31, PT ;  /* 0x000000311a00780c */ /* 0x040fe20003f66270 */
[----:B------:R-:W-:Y:S01]  /*48f0*/  @!P6 STG.E.U8 desc[UR18][R8.64+0x28], R57 ;  /* 0x000028390800e986 */ /* 0x000fe2000c101112 */
[----:B------:R-:W-:Y:S02]  /*4900*/  ISETP.GE.AND P0, PT, R26, 0x32, PT ;  /* 0x000000321a00780c */ /* 0x000fe40003f06270 */
[----:B------:R-:W-:Y:S01]  /*4910*/  F2FP.SATFINITE.E4M3.F32.PACK_AB_MERGE_C R23, RZ, R23, RZ ;  /* 0x00000017ff17723e */ /* 0x000fe200048070ff */
[----:B------:R1:W-:Y:S01]  /*4920*/  @!P5 STG.E.U8 desc[UR18][R8.64+0x29], R17 ;  /* 0x000029110800d986 */ /* 0x0003e2000c101112 */
[C---:B------:R-:W-:Y:S02]  /*4930*/  ISETP.LT.OR P5, PT, R25.reuse, 0x1, !P3 ;  /* 0x000000011900780c */ /* 0x040fe40005fa1670 */
[----:B------:R-:W-:Y:S02]  /*4940*/  ISETP.LT.OR P6, PT, R25, 0x1, !P0 ;  /* 0x000000011900780c */ /* 0x000fe400047c1670 */
[----:B0-----:R-:W-:Y:S01]  /*4950*/  F2FP.SATFINITE.E4M3.F32.PACK_AB_MERGE_C R13, RZ, R56, RZ ;  /* 0x00000038ff0d723e */ /* 0x001fe200048070ff */
[----:B------:R-:W-:Y:S01]  /*4960*/  @!P2 STG.E.U8 desc[UR18][R6.64+0x28], R23 ;  /* 0x000028170600a986 */ /* 0x000fe2000c101112 */
[----:B------:R-:W-:-:S02]  /*4970*/  F2FP.SATFINITE.E4M3.F32.PACK_AB_MERGE_C R21, RZ, R21, RZ ;  /* 0x00000015ff15723e */ /* 0x000fc400048070ff */
[C---:B------:R-:W-:Y:S01]  /*4980*/  ISETP.GE.AND P2, PT, R26.reuse, 0x3a, PT ;  /* 0x0000003a1a00780c */ /* 0x040fe20003f46270 */
[----:B------:R0:W-:Y:S01]  /*4990*/  @!P1 STG.E.U8 desc[UR18][R6.64+0x29], R13 ;  /* 0x0000290d06009986 */ /* 0x0001e2000c101112 */
[C---:B------:R-:W-:Y:S02]  /*49a0*/  ISETP.LT.OR P1, PT, R25.reuse, 0x9, !P3 ;  /* 0x000000091900780c */ /* 0x040fe40005f21670 */
[----:B-1----:R-:W-:Y:S01]  /*49b0*/  F2FP.SATFINITE.E4M3.F32.PACK_AB_MERGE_C R17, RZ, R22, RZ ;  /* 0x00000016ff11723e */ /* 0x002fe200048070ff */
[----:B------:R-:W-:Y:S01]  /*49c0*/  @!P5 STG.E.U8 desc[UR18][R8.64+0x30], R21 ;  /* 0x000030150800d986 */ /* 0x000fe2000c101112 */
[----:B------:R-:W-:Y:S02]  /*49d0*/  ISETP.GE.AND P3, PT, R26, 0x39, PT ;  /* 0x000000391a00780c */ /* 0x000fe40003f66270 */
[C---:B------:R-:W-:Y:S01]  /*49e0*/  ISETP.LT.OR P0, PT, R25.reuse, 0x9, !P0 ;  /* 0x000000091900780c */ /* 0x040fe20004701670 */
[----:B------:R1:W-:Y:S01]  /*49f0*/  @!P6 STG.E.U8 desc[UR18][R8.64+0x31], R17 ;  /* 0x000031110800e986 */ /* 0x0003e2000c101112 */
[----:B------:R-:W-:-:S02]  /*4a00*/  ISETP.LT.OR P5, PT, R25, 0x1, !P3 ;  /* 0x000000011900780c */ /* 0x000fc40005fa1670 */
[C---:B------:R-:W-:Y:S02]  /*4a10*/  ISETP.LT.OR P6, PT, R25.reuse, 0x1, !P2 ;  /* 0x000000011900780c */ /* 0x040fe400057c1670 */
[C---:B------:R-:W-:Y:S02]  /*4a20*/  ISETP.LT.OR P3, PT, R25.reuse, 0x9, !P3 ;  /* 0x000000091900780c */ /* 0x040fe40005f61670 */
[----:B------:R-:W-:Y:S02]  /*4a30*/  ISETP.LT.OR P2, PT, R25, 0x9, !P2 ;  /* 0x000000091900780c */ /* 0x000fe40005741670 */
[----:B------:R-:W-:Y:S02]  /*4a40*/  F2FP.SATFINITE.E4M3.F32.PACK_AB_MERGE_C R19, RZ, R19, RZ ;  /* 0x00000013ff13723e */ /* 0x000fe400048070ff */
[----:B0-----:R-:W-:Y:S02]  /*4a50*/  F2FP.SATFINITE.E4M3.F32.PACK_AB_MERGE_C R13, RZ, R20, RZ ;  /* 0x00000014ff0d723e */ /* 0x001fe400048070ff */
[----:B------:R-:W-:Y:S01]  /*4a60*/  F2FP.SATFINITE.E4M3.F32.PACK_AB_MERGE_C R15, RZ, R15, RZ ;  /* 0x0000000fff0f723e */ /* 0x000fe200048070ff */
[----:B------:R0:W-:Y:S01]  /*4a70*/  @!P1 STG.E.U8 desc[UR18][R6.64+0x30], R19 ;  /* 0x0000301306009986 */ /* 0x0001e2000c101112 */
[----:B-1----:R-:W-:-:S02]  /*4a80*/  F2FP.SATFINITE.E4M3.F32.PACK_AB_MERGE_C R17, RZ, R18, RZ ;  /* 0x00000012ff11723e */ /* 0x002fc400048070ff */
[----:B------:R-:W-:Y:S01]  /*4a90*/  F2FP.SATFINITE.E4M3.F32.PACK_AB_MERGE_C R11, RZ, R11, RZ ;  /* 0x0000000bff0b723e */ /* 0x000fe200048070ff */
[----:B------:R0:W-:Y:S01]  /*4aa0*/  @!P0 STG.E.U8 desc[UR18][R6.64+0x31], R13 ;  /* 0x0000310d06008986 */ /* 0x0001e2000c101112 */
[----:B------:R-:W-:-:S03]  /*4ab0*/  F2FP.SATFINITE.E4M3.F32.PACK_AB_MERGE_C R21, RZ, R14, RZ ;  /* 0x0000000eff15723e */ /* 0x000fc600048070ff */
[----:B------:R0:W-:Y:S04]  /*4ac0*/  @!P5 STG.E.U8 desc[UR18][R8.64+0x38], R15 ;  /* 0x0000380f0800d986 */ /* 0x0001e8000c101112 */
[----:B------:R0:W-:Y:S04]  /*4ad0*/  @!P6 STG.E.U8 desc[UR18][R8.64+0x39], R17 ;  /* 0x000039110800e986 */ /* 0x0001e8000c101112 */
[----:B------:R0:W-:Y:S04]  /*4ae0*/  @!P3 STG.E.U8 desc[UR18][R6.64+0x38], R11 ;  /* 0x0000380b0600b986 */ /* 0x0001e8000c101112 */
[----:B------:R0:W-:Y:S02]  /*4af0*/  @!P2 STG.E.U8 desc[UR18][R6.64+0x39], R21 ;  /* 0x000039150600a986 */ /* 0x0001e4000c101112 */
.L_x_97:
[----:B------:R-:W-:Y:S05]  /*4b00*/  BSYNC B0 ;  /* 0x0000000000007941 */ /* 0x000fea0003800000 */
.L_x_31:
[----:B------:R-:W-:Y:S01]  /*4b10*/  ULDC UR6, c[0x0][0xc] ;  /* 0x0000030000067ab9 */ /* 0x000fe20000000800 */
[----:B------:R-:W-:Y:S01]  /*4b20*/  ULDC UR7, c[0x0][0x10] ;  /* 0x0000040000077ab9 */ /* 0x000fe20000000800 */
[----:B0-----:R-:W0:Y:S01]  /*4b30*/  LDC R9, c[0x0][0x14] ;  /* 0x00000500ff097b82 */ /* 0x001e220000000800 */
[----:B------:R-:W-:Y:S01]  /*4b40*/  UIMAD.WIDE.U32 UR6, UR6, UR7, URZ ;  /* 0x00000007060672a5 */ /* 0x000fe2000f8e003f */
[----:B------:R-:W-:Y:S02]  /*4b50*/  IMAD.MOV.U32 R6, RZ, RZ, R0 ;  /* 0x000000ffff067224 */ /* 0x000fe400078e0000 */
[----:B------:R-:W-:Y:S02]  /*4b60*/  IMAD.MOV.U32 R7, RZ, RZ, R5 ;  /* 0x000000ffff077224 */ /* 0x000fe400078e0005 */
[----:B------:R-:W-:Y:S02]  /*4b70*/  IMAD.MOV.U32 R12, RZ, RZ, -0x1 ;  /* 0xffffffffff0c7424 */ /* 0x000fe400078e00ff */
[----:B------:R-:W-:-:S02]  /*4b80*/  IMAD.MOV.U32 R69, RZ, RZ, -0x1 ;  /* 0xffffffffff457424 */ /* 0x000fc400078e00ff */
[----:B0-----:R-:W-:-:S04]  /*4b90*/  IMAD.WIDE.U32 R6, R9, UR6, R6 ;  /* 0x0000000609067c25 */ /* 0x001fc8000f8e0006 */
[----:B------:R-:W-:Y:S01]  /*4ba0*/  IMAD R5, R9, UR7, RZ ;  /* 0x0000000709057c24 */ /* 0x000fe2000f8e02ff */
[----:B------:R-:W-:Y:S01]  /*4bb0*/  ULDC.64 UR6, c[0x0][0x650] ;  /* 0x0001940000067ab9 */ /* 0x000fe20000000a00 */
[----:B------:R-:W-:Y:S01]  /*4bc0*/  IMAD.MOV.U32 R0, RZ, RZ, R6 ;  /* 0x000000ffff007224 */ /* 0x000fe200078e0006 */
[----:B------:R-:W-:Y:S01]  /*4bd0*/  ISETP.GE.U32.AND P0, PT, R6, UR6, PT ;  /* 0x0000000606007c0c */ /* 0x000fe2000bf06070 */
[----:B------:R-:W-:Y:S01]  /*4be0*/  IMAD.IADD R5, R7, 0x1, R5 ;  /* 0x0000000107057824 */ /* 0x000fe200078e0205 */
[----:B------:R-:W-:-:S04]  /*4bf0*/  PRMT R7, RZ, 0x7610, R7 ;  /* 0x00007610ff077816 */ /* 0x000fc80000000007 */
[----:B------:R-:W-:-:S13]  /*4c00*/  ISETP.GE.U32.AND.EX P0, PT, R5, UR7, PT, P0 ;  /* 0x0000000705007c0c */ /* 0x000fda000bf06100 */
[----:B------:R-:W-:Y:S05]  /*4c10*/  @P0 BRA `(.L_x_98) ;  /* 0x0000000400640947 */ /* 0x000fea0003800000 */
[----:B------:R-:W0:Y:S01]  /*4c20*/  S2R R20, SR_CTAID.X ;  /* 0x0000000000147919 */ /* 0x000e220000002500 */
[----:B------:R-:W0:Y:S01]  /*4c30*/  LDC.64 R14, c[0x0][0x628] ;  /* 0x00018a00ff0e7b82 */ /* 0x000e220000000a00 */
[----:B------:R-:W-:Y:S01]  /*4c40*/  ULDC UR6, c[0x0][0x150] ;  /* 0x0000540000067ab9 */ /* 0x000fe20000000800 */
[----:B------:R-:W-:Y:S01]  /*4c50*/  IMAD.MOV.U32 R12, RZ, RZ, R0 ;  /* 0x000000ffff0c7224 */ /* 0x000fe200078e0000 */
[----:B------:R-:W0:Y:S01]  /*4c60*/  S2R R22, SR_CTAID.Y ;  /* 0x0000000000167919 */ /* 0x000e220000002600 */
[----:B------:R-:W-:-:S04]  /*4c70*/  IMAD.MOV.U32 R13, RZ, RZ, R5 ;  /* 0x000000ffff0d7224 */ /* 0x000fc800078e0005 */
[----:B------:R-:W0:Y:S08]  /*4c80*/  LDC R23, c[0x0][0x144] ;  /* 0x00005100ff177b82 */ /* 0x000e300000000800 */
[----:B-1234-:R-:W1:Y:S08]  /*4c90*/  LDC R16, c[0x0][0x630] ;  /* 0x00018c00ff107b82 */ /* 0x01ee700000000800 */
[----:B------:R-:W2:Y:S01]  /*4ca0*/  LDC.64 R18, c[0x0][0x620] ;  /* 0x00018800ff127b82 */ /* 0x000ea20000000a00 */
[----:B0-----:R-:W-:-:S04]  /*4cb0*/  ISETP.NE.U32.AND P0, PT, R14, RZ, PT ;  /* 0x000000ff0e00720c */ /* 0x001fc80003f05070 */
[----:B------:R-:W-:Y:S02]  /*4cc0*/  ISETP.NE.AND.EX P0, PT, R15, RZ, PT, P0 ;  /* 0x000000ff0f00720c */ /* 0x000fe40003f05300 */
[----:B------:R-:W-:-:S05]  /*4cd0*/  I2FP.F32.U32 R6, R20 ;  /* 0x0000001400067245 */ /* 0x000fca0000201000 */
[----:B------:R-:W-:-:S04]  /*4ce0*/  FMUL R6, R6, UR6 ;  /* 0x0000000606067c20 */ /* 0x000fc80008400000 */
[----:B------:R0:W3:Y:S02]  /*4cf0*/  F2I.U32.TRUNC.NTZ R21, R6 ;  /* 0x0000000600157305 */ /* 0x0000e4000020f000 */
[----:B-1----:R-:W-:Y:S05]  /*4d00*/  @!P0 BRA `(.L_x_99) ;  /* 0x0000000000288947 */ /* 0x002fea0003800000 */
[----:B------:R-:W1:Y:S02]  /*4d10*/  LDC R7, c[0x0][0x634] ;  /* 0x00018d00ff077b82 */ /* 0x000e640000000800 */
[----:B-1----:R-:W-:-:S05]  /*4d20*/  IADD3 R11, P0, R0, R7, RZ ;  /* 0x00000007000b7210 */ /* 0x002fca0007f1e0ff */
[----:B------:R-:W-:-:S04]  /*4d30*/  IMAD.X R17, RZ, RZ, R5, P0 ;  /* 0x000000ffff117224 */ /* 0x000fc800000e0605 */
[----:B0-----:R-:W-:-:S04]  /*4d40*/  IMAD.WIDE.U32 R6, R17, R14, RZ ;  /* 0x0000000e11067225 */ /* 0x001fc800078e00ff */
[----:B-----5:R-:W-:-:S04]  /*4d50*/  IMAD.WIDE.U32 R8, P0, R11, R15, R6 ;  /* 0x0000000f0b087225 */ /* 0x020fc80007800006 */
[----:B------:R-:W-:-:S04]  /*4d60*/  IMAD.WIDE.U32 R6, R11, R14, RZ ;  /* 0x0000000e0b067225 */ /* 0x000fc800078e00ff */
[----:B------:R-:W-:Y:S01]  /*4d70*/  IMAD.X R13, RZ, RZ, RZ, P0 ;  /* 0x000000ffff0d7224 */ /* 0x000fe200000e06ff */
[----:B------:R-:W-:Y:S01]  /*4d80*/  IADD3 RZ, P0, R7, R8, RZ ;  /* 0x0000000807ff7210 */ /* 0x000fe20007f1e0ff */
[----:B------:R-:W-:-:S04]  /*4d90*/  IMAD.MOV.U32 R12, RZ, RZ, R9 ;  /* 0x000000ffff0c7224 */ /* 0x000fc800078e0009 */
[----:B------:R-:W-:-:S08]  /*4da0*/  IMAD.WIDE.U32.X R12, R17, R15, R12, P0 ;  /* 0x0000000f110c7225 */ /* 0x000fd000000e040c */
.L_x_99:
[-CC-:B------:R-:W-:Y:S01]  /*4db0*/  SHF.R.U64 R69, R12, R16.reuse, R13.reuse ;  /* 0x000000100c457219 */ /* 0x180fe2000000120d */
[----:B------:R-:W1:Y:S01]  /*4dc0*/  LDC.64 R28, c[0x0][0x640] ;  /* 0x00019000ff1c7b82 */ /* 0x000e620000000a00 */
[----:B0-----:R-:W-:Y:S01]  /*4dd0*/  SHF.R.U32.HI R6, RZ, R16, R13 ;  /* 0x00000010ff067219 */ /* 0x001fe2000001160d */
[----:B---3--:R-:W-:Y:S01]  /*4de0*/  IMAD.MOV R21, RZ, RZ, -R21 ;  /* 0x000000ffff157224 */ /* 0x008fe200078e0a15 */
[----:B------:R-:W-:Y:S01]  /*4df0*/  IADD3 R9, P0, RZ, -R69, RZ ;  /* 0x80000045ff097210 */ /* 0x000fe20007f1e0ff */
[----:B------:R-:W-:Y:S01]  /*4e00*/  ULDC UR6, c[0x0][0x154] ;  /* 0x0000550000067ab9 */ /* 0x000fe20000000800 */
[----:B------:R-:W-:Y:S02]  /*4e10*/  IMAD.MOV.U32 R11, RZ, RZ, 0x1 ;  /* 0x00000001ff0b7424 */ /* 0x000fe400078e00ff */
[----:B------:R-:W-:Y:S01]  /*4e20*/  IMAD R21, R23, R21, R20 ;  /* 0x0000001517157224 */ /* 0x000fe200078e0214 */
[----:B------:R-:W0:Y:S01]  /*4e30*/  LDC R12, c[0x0][0x618] ;  /* 0x00018600ff0c7b82 */ /* 0x000e220000000800 */
[----:B------:R-:W-:-:S02]  /*4e40*/  IMAD.X R7, RZ, RZ, ~R6, P0 ;  /* 0x000000ffff077224 */ /* 0x000fc400000e0e06 */
[----:B------:R-:W-:Y:S02]  /*4e50*/  IMAD.MOV.U32 R6, RZ, RZ, R0 ;  /* 0x000000ffff067224 */ /* 0x000fe400078e0000 */
[-C--:B--2--5:R-:W-:Y:S02]  /*4e60*/  IMAD R8, R7, R18.reuse, RZ ;  /* 0x0000001207087224 */ /* 0x0a4fe400078e02ff */
[----:B------:R-:W-:Y:S01]  /*4e70*/  IMAD.MOV.U32 R7, RZ, RZ, R5 ;  /* 0x000000ffff077224 */ /* 0x000fe200078e0005 */
[----:B------:R-:W2:Y:S01]  /*4e80*/  LDC R24, c[0x0][0x608] ;  /* 0x00018200ff187b82 */ /* 0x000ea20000000800 */
[----:B------:R-:W-:-:S04]  /*4e90*/  IMAD.WIDE.U32 R6, R9, R18, R6 ;  /* 0x0000001209067225 */ /* 0x000fc800078e0006 */
[----:B------:R-:W-:-:S03]  /*4ea0*/  IMAD R9, R9, R19, R8 ;  /* 0x0000001309097224 */ /* 0x000fc600078e0208 */
[----:B------:R-:W3:Y:S01]  /*4eb0*/  LDC R26, c[0x0][0x658] ;  /* 0x00019600ff1a7b82 */ /* 0x000ee20000000800 */
[----:B------:R-:W-:Y:S01]  /*4ec0*/  I2FP.F32.U32 R8, R22 ;  /* 0x0000001600087245 */ /* 0x000fe20000201000 */
[----:B------:R-:W-:Y:S01]  /*4ed0*/  IMAD.IADD R7, R7, 0x1, R9 ;  /* 0x0000000107077824 */ /* 0x000fe200078e0209 */
[----:B-1----:R-:W-:Y:S01]  /*4ee0*/  ISETP.NE.U32.AND P0, PT, R28, RZ, PT ;  /* 0x000000ff1c00720c */ /* 0x002fe20003f05070 */
[----:B------:R-:W-:Y:S02]  /*4ef0*/  IMAD.MOV.U32 R9, RZ, RZ, -0x1 ;  /* 0xffffffffff097424 */ /* 0x000fe400078e00ff */
[----:B------:R-:W-:Y:S02]  /*4f00*/  FMUL R8, R8, UR6 ;  /* 0x0000000608087c20 */ /* 0x000fe40008400000 */
[----:B------:R-:W1:Y:S01]  /*4f10*/  LDC R19, c[0x0][0x148] ;  /* 0x00005200ff137b82 */ /* 0x000e620000000800 */
[----:B0-----:R-:W-:Y:S01]  /*4f20*/  SHF.R.U64 R16, R6, R12, R7 ;  /* 0x0000000c06107219 */ /* 0x001fe20000001207 */
[----:B------:R0:W4:Y:S01]  /*4f30*/  F2I.U32.TRUNC.NTZ R17, R8 ;  /* 0x0000000800117305 */ /* 0x000122000020f000 */
[----:B------:R-:W-:-:S02]  /*4f40*/  ISETP.NE.AND.EX P0, PT, R29, RZ, PT, P0 ;  /* 0x000000ff1d00720c */ /* 0x000fc40003f05300 */
[----:B------:R-:W-:-:S03]  /*4f50*/  SHF.R.U32.HI R7, RZ, R12, R7 ;  /* 0x0000000cff077219 */ /* 0x000fc60000011607 */
[----:B------:R-:W0:Y:S01]  /*4f60*/  LDC R20, c[0x0][0x600] ;  /* 0x00018000ff147b82 */ /* 0x000e220000000800 */
[-CC-:B--2---:R-:W-:Y:S02]  /*4f70*/  SHF.R.U64 R14, R16, R24.reuse, R7.reuse ;  /* 0x00000018100e7219 */ /* 0x184fe40000001207 */
[----:B------:R-:W-:-:S05]  /*4f80*/  SHF.R.U32.HI R7, RZ, R24, R7 ;  /* 0x00000018ff077219 */ /* 0x000fca0000011607 */
[----:B------:R-:W2:Y:S01]  /*4f90*/  LDC R25, c[0x0][0x648] ;  /* 0x00019200ff197b82 */ /* 0x000ea20000000800 */
[-CC-:B---3--:R-:W-:Y:S02]  /*4fa0*/  SHF.R.U64 R18, R14, R26.reuse, R7.reuse ;  /* 0x0000001a0e127219 */ /* 0x188fe40000001207 */
[-C--:B------:R-:W-:Y:S02]  /*4fb0*/  SHF.L.U32 R9, R9, R26.reuse, RZ ;  /* 0x0000001a09097219 */ /* 0x080fe400000006ff */
[-C--:B------:R-:W-:Y:S01]  /*4fc0*/  SHF.R.U32.HI R7, RZ, R26.reuse, R7 ;  /* 0x0000001aff077219 */ /* 0x080fe20000011607 */
[----:B------:R-:W-:Y:S01]  /*4fd0*/  IMAD.MOV.U32 R6, RZ, RZ, R18 ;  /* 0x000000ffff067224 */ /* 0x000fe200078e0012 */
[----:B------:R-:W-:Y:S01]  /*4fe0*/  SHF.L.U32 R24, R11, R26, RZ ;  /* 0x0000001a0b187219 */ /* 0x000fe200000006ff */
[----:B------:R-:W3:Y:S01]  /*4ff0*/  LDC R27, c[0x0][0x638] ;  /* 0x00018e00ff1b7b82 */ /* 0x000ee20000000800 */
[----:B------:R-:W-:-:S07]  /*5000*/  LOP3.LUT R23, RZ, R9, RZ, 0x33, !PT ;  /* 0x00000009ff177212 */ /* 0x000fce00078e33ff */
[----:B------:R-:W0:Y:S01]  /*5010*/  LDC R30, c[0x0][0x610] ;  /* 0x00018400ff1e7b82 */ /* 0x000e220000000800 */
[----:B----4-:R-:W-:Y:S05]  /*5020*/  @!P0 BRA `(.L_x_100) ;  /* 0x0000000000288947 */ /* 0x010fea0003800000 */
[----:B------:R-:W4:Y:S02]  /*5030*/  LDC R11, c[0x0][0x64c] ;  /* 0x00019300ff0b7b82 */ /* 0x000f240000000800 */
[----:B----4-:R-:W-:-:S05]  /*5040*/  IADD3 R11, P0, R18, R11, RZ ;  /* 0x0000000b120b7210 */ /* 0x010fca0007f1e0ff */
[----:B------:R-:W-:-:S04]  /*5050*/  IMAD.X R15, RZ, RZ, R7, P0 ;  /* 0x000000ffff0f7224 */ /* 0x000fc800000e0607 */
[----:B------:R-:W-:-:S04]  /*5060*/  IMAD.WIDE.U32 R6, R15, R28, RZ ;  /* 0x0000001c0f067225 */ /* 0x000fc800078e00ff */
[----:B0-----:R-:W-:-:S04]  /*5070*/  IMAD.WIDE.U32 R8, P0, R11, R29, R6 ;  /* 0x0000001d0b087225 */ /* 0x001fc80007800006 */
[----:B------:R-:W-:-:S04]  /*5080*/  IMAD.WIDE.U32 R6, R11, R28, RZ ;  /* 0x0000001c0b067225 */ /* 0x000fc800078e00ff */
[----:B------:R-:W-:Y:S01]  /*5090*/  IMAD.X R13, RZ, RZ, RZ, P0 ;  /* 0x000000ffff0d7224 */ /* 0x000fe200000e06ff */
[----:B------:R-:W-:Y:S01]  /*50a0*/  IADD3 RZ, P0, R7, R8, RZ ;  /* 0x0000000807ff7210 */ /* 0x000fe20007f1e0ff */
[----:B------:R-:W-:-:S04]  /*50b0*/  IMAD.MOV.U32 R12, RZ, RZ, R9 ;  /* 0x000000ffff0c7224 */ /* 0x000fc800078e0009 */
[----:B------:R-:W-:-:S08]  /*50c0*/  IMAD.WIDE.U32.X R6, R15, R29, R12, P0 ;  /* 0x0000001d0f067225 */ /* 0x000fd000000e040c */
.L_x_100:
[----:B--2---:R-:W-:Y:S01]  /*50d0*/  SHF.R.U64 R6, R6, R25, R7 ;  /* 0x0000001906067219 */ /* 0x004fe20000001207 */
[----:B0-----:R-:W-:Y:S01]  /*50e0*/  VIADD R11, R20, 0xffffffff ;  /* 0xffffffff140b7836 */ /* 0x001fe20000000000 */
[----:B------:R-:W-:Y:S01]  /*50f0*/  LOP3.LUT R9, R14, R23, RZ, 0xc0, !PT ;  /* 0x000000170e097212 */ /* 0x000fe200078ec0ff */
[----:B------:R-:W-:Y:S02]  /*5100*/  IMAD.MOV R17, RZ, RZ, -R17 ;  /* 0x000000ffff117224 */ /* 0x000fe400078e0a11 */
[----:B------:R-:W-:Y:S02]  /*5110*/  IMAD.MOV R7, RZ, RZ, -R6 ;  /* 0x000000ffff077224 */ /* 0x000fe400078e0a06 */
[----:B------:R-:W-:Y:S01]  /*5120*/  IMAD R24, R24, R6, R9 ;  /* 0x0000000618187224 */ /* 0x000fe200078e0209 */
[----:B------:R-:W-:Y:S01]  /*5130*/  LOP3.LUT R9, R16, R11, RZ, 0xc0, !PT ;  /* 0x0000000b10097212 */ /* 0x000fe200078ec0ff */
[----:B-1----:R-:W-:Y:S02]  /*5140*/  @P4 IMAD R21, R19, R17, R22 ;  /* 0x0000001113154224 */ /* 0x002fe400078e0216 */
[----:B---3--:R-:W-:-:S02]  /*5150*/  IMAD R6, R7, R27, R18 ;  /* 0x0000001b07067224 */ /* 0x008fc400078e0212 */
[----:B------:R-:W-:Y:S02]  /*5160*/  IMAD R24, R24, R30, R21 ;  /* 0x0000001e18187224 */ /* 0x000fe400078e0215 */
[----:B------:R-:W-:Y:S02]  /*5170*/  IMAD R9, R6, R20, R9 ;  /* 0x0000001406097224 */ /* 0x000fe400078e0209 */
[----:B------:R-:W-:-:S03]  /*5180*/  IMAD.MOV.U32 R7, RZ, RZ, 0x1 ;  /* 0x00000001ff077424 */ /* 0x000fc600078e00ff */
[----:B------:R-:W-:Y:S02]  /*5190*/  SEL R12, R9, R24, !P4 ;  /* 0x00000018090c7207 */ /* 0x000fe40006000000 */
[----:B------:R-:W-:-:S07]  /*51a0*/  SEL R24, R24, R9, !P4 ;  /* 0x0000000918187207 */ /* 0x000fce0006000000 */
.L_x_98:
[----:B------:R-:W-:Y:S01]  /*51b0*/  LOP3.LUT P0, RZ, R7, 0xff, RZ, 0xc0, !PT ;  /* 0x000000ff07ff7812 */ /* 0x000fe2000780c0ff */
[----:B-1234-:R-:W-:-:S12]  /*51c0*/  IMAD.MOV.U32 R16, RZ, RZ, R24 ;  /* 0x000000ffff107224 */ /* 0x01efd800078e0018 */
[----:B------:R-:W-:Y:S05]  /*51d0*/  @P0 BRA `(.L_x_101) ;  /* 0xffffffbc00680947 */ /* 0x000fea000383ffff */
[----:B------:R-:W-:Y:S05]  /*51e0*/  EXIT ;  /* 0x000000000000794d */ /* 0x000fea0003800000 */
.L_x_3:
[----:B0-----:R-:W-:Y:S01]  /*51f0*/  ULDC.64 UR4, c[0x0][0x650] ;  /* 0x0001940000047ab9 */ /* 0x001fe20000000a00 */
        /* <DEDUP_REMOVED lines=25> */
.L_x_103:
[-CC-:B------:R-:W-:Y:S01]  /*5390*/  SHF.R.U64 R16, R14, R18.reuse, R15.reuse ;  /* 0x000000120e107219 */ /* 0x180fe2000000120f */
[----:B------:R-:W0:Y:S01]  /*53a0*/  LDC R22, c[0x0][0x618] ;  /* 0x00018600ff167b82 */ /* 0x000e220000000800 */
[----:B------:R-:W-:Y:S01]  /*53b0*/  SHF.R.U32.HI R7, RZ, R18, R15 ;  /* 0x00000012ff077219 */ /* 0x000fe2000001160f */
[----:B------:R-:W-:Y:S01]  /*53c0*/  ULDC UR4, c[0x0][0x150] ;  /* 0x0000540000047ab9 */ /* 0x000fe20000000800 */
[----:B------:R-:W-:Y:S01]  /*53d0*/  IADD3 R9, P0, RZ, -R16, RZ ;  /* 0x80000010ff097210 */ /* 0x000fe20007f1e0ff */
[----:B------:R-:W-:Y:S01]  /*53e0*/  IMAD.MOV.U32 R10, RZ, RZ, R0 ;  /* 0x000000ffff0a7224 */ /* 0x000fe200078e0000 */
[----:B------:R-:W-:Y:S01]  /*53f0*/  I2FP.F32.U32 R12, R6 ;  /* 0x00000006000c7245 */ /* 0x000fe20000201000 */
[----:B------:R-:W-:Y:S02]  /*5400*/  IMAD.MOV.U32 R11, RZ, RZ, R5 ;  /* 0x000000ffff0b7224 */ /* 0x000fe400078e0005 */
[----:B------:R-:W1:Y:S01]  /*5410*/  LDC.64 R24, c[0x0][0x640] ;  /* 0x00019000ff187b82 */ /* 0x000e620000000a00 */
[----:B------:R-:W-:-:S02]  /*5420*/  IMAD.X R7, RZ, RZ, ~R7, P0 ;  /* 0x000000ffff077224 */ /* 0x000fc400000e0e07 */
[----:B------:R-:W-:Y:S01]  /*5430*/  FMUL R13, R12, UR4 ;  /* 0x000000040c0d7c20 */ /* 0x000fe20008400000 */
[----:B------:R-:W-:Y:S01]  /*5440*/  IMAD.WIDE.U32 R10, R9, R20, R10 ;  /* 0x00000014090a7225 */ /* 0x000fe200078e000a */
[----:B------:R-:W-:-:S03]  /*5450*/  ULDC UR4, c[0x0][0x154] ;  /* 0x0000550000047ab9 */ /* 0x000fc60000000800 */
[----:B------:R-:W-:Y:S01]  /*5460*/  IMAD R12, R7, R20, RZ ;  /* 0x00000014070c7224 */ /* 0x000fe200078e02ff */
[----:B------:R-:W2:Y:S01]  /*5470*/  LDC R15, c[0x0][0x144] ;  /* 0x00005100ff0f7b82 */ /* 0x000ea20000000800 */
[----:B------:R-:W3:Y:S02]  /*5480*/  F2I.U32.TRUNC.NTZ R13, R13 ;  /* 0x0000000d000d7305 */ /* 0x000ee4000020f000 */
[----:B------:R-:W-:Y:S02]  /*5490*/  IMAD R7, R9, R21, R12 ;  /* 0x0000001509077224 */ /* 0x000fe400078e020c */
[----:B------:R-:W-:Y:S02]  /*54a0*/  IMAD.MOV.U32 R12, RZ, RZ, 0x1 ;  /* 0x00000001ff0c7424 */ /* 0x000fe400078e00ff */
[----:B------:R-:W-:Y:S01]  /*54b0*/  IMAD.IADD R7, R11, 0x1, R7 ;  /* 0x000000010b077824 */ /* 0x000fe200078e0207 */
[----:B------:R-:W4:Y:S04]  /*54c0*/  LDC R18, c[0x0][0x608] ;  /* 0x00018200ff127b82 */ /* 0x000f280000000800 */
[----:B0-----:R-:W-:-:S02]  /*54d0*/  SHF.R.U64 R14, R10, R22, R7 ;  /* 0x000000160a0e7219 */ /* 0x001fc40000001207 */
[----:B------:R-:W-:Y:S02]  /*54e0*/  I2FP.F32.U32 R10, R8 ;  /* 0x00000008000a7245 */ /* 0x000fe40000201000 */
[----:B------:R-:W0:Y:S01]  /*54f0*/  LDC R23, c[0x0][0x658] ;  /* 0x00019600ff177b82 */ /* 0x000e220000000800 */
[----:B-1----:R-:W-:Y:S01]  /*5500*/  ISETP.NE.U32.AND P0, PT, R24, RZ, PT ;  /* 0x000000ff1800720c */ /* 0x002fe20003f05070 */
[----:B---3--:R-:W-:Y:S01]  /*5510*/  IMAD.MOV R9, RZ, RZ, -R13 ;  /* 0x000000ffff097224 */ /* 0x008fe200078e0a0d */
[----:B------:R-:W-:Y:S01]  /*5520*/  SHF.R.U32.HI R7, RZ, R22, R7 ;  /* 0x00000016ff077219 */ /* 0x000fe20000011607 */
[----:B------:R-:W-:Y:S01]  /*5530*/  FMUL R10, R10, UR4 ;  /* 0x000000040a0a7c20 */ /* 0x000fe20008400000 */
[----:B------:R-:W-:-:S03]  /*5540*/  ISETP.NE.AND.EX P0, PT, R25, RZ, PT, P0 ;  /* 0x000000ff1900720c */ /* 0x000fc60003f05300 */
[----:B------:R-:W1:Y:S01]  /*5550*/  LDC R21, c[0x0][0x148] ;  /* 0x00005200ff157b82 */ /* 0x000e620000000800 */
[----:B--2---:R-:W-:Y:S01]  /*5560*/  IMAD R22, R15, R9, R6 ;  /* 0x000000090f167224 */ /* 0x004fe200078e0206 */
[----:B------:R2:W3:Y:S06]  /*5570*/  F2I.U32.TRUNC.NTZ R19, R10 ;  /* 0x0000000a00137305 */ /* 0x0004ec000020f000 */
[----:B------:R-:W1:Y:S01]  /*5580*/  LDC R20, c[0x0][0x600] ;  /* 0x00018000ff147b82 */ /* 0x000e620000000800 */
[-CC-:B----4-:R-:W-:Y:S02]  /*5590*/  SHF.R.U64 R17, R14, R18.reuse, R7.reuse ;  /* 0x000000120e117219 */ /* 0x190fe40000001207 */
[----:B------:R-:W-:Y:S01]  /*55a0*/  SHF.R.U32.HI R6, RZ, R18, R7 ;  /* 0x00000012ff067219 */ /* 0x000fe20000011607 */
[----:B------:R-:W-:-:S04]  /*55b0*/  IMAD.MOV.U32 R18, RZ, RZ, -0x1 ;  /* 0xffffffffff127424 */ /* 0x000fc800078e00ff */
[----:B------:R-:W4:Y:S01]  /*55c0*/  LDC R26, c[0x0][0x648] ;  /* 0x00019200ff1a7b82 */ /* 0x000f220000000800 */
[-C--:B0-----:R-:W-:Y:S02]  /*55d0*/  SHF.L.U32 R9, R18, R23.reuse, RZ ;  /* 0x0000001712097219 */ /* 0x081fe400000006ff */
[-CC-:B------:R-:W-:Y:S02]  /*55e0*/  SHF.R.U64 R18, R17, R23.reuse, R6.reuse ;  /* 0x0000001711127219 */ /* 0x180fe40000001206 */
[-C--:B------:R-:W-:Y:S02]  /*55f0*/  SHF.R.U32.HI R7, RZ, R23.reuse, R6 ;  /* 0x00000017ff077219 */ /* 0x080fe40000011606 */
[----:B------:R-:W-:Y:S01]  /*5600*/  SHF.L.U32 R23, R12, R23, RZ ;  /* 0x000000170c177219 */ /* 0x000fe200000006ff */
[----:B------:R-:W0:Y:S01]  /*5610*/  LDC R27, c[0x0][0x638] ;  /* 0x00018e00ff1b7b82 */ /* 0x000e220000000800 */
[----:B------:R-:W-:Y:S01]  /*5620*/  LOP3.LUT R28, RZ, R9, RZ, 0x33, !PT ;  /* 0x00000009ff1c7212 */ /* 0x000fe200078e33ff */
[----:B------:R-:W-:-:S06]  /*5630*/  IMAD.MOV.U32 R6, RZ, RZ, R18 ;  /* 0x000000ffff067224 */ /* 0x000fcc00078e0012 */
[----:B------:R-:W0:Y:S01]  /*5640*/  LDC R29, c[0x0][0x610] ;  /* 0x00018400ff1d7b82 */ /* 0x000e220000000800 */
[----:B--23--:R-:W-:Y:S05]  /*5650*/  @!P0 BRA `(.L_x_104) ;  /* 0x0000000000288947 */ /* 0x00cfea0003800000 */
[----:B------:R-:W2:Y:S02]  /*5660*/  LDC R9, c[0x0][0x64c] ;  /* 0x00019300ff097b82 */ /* 0x000ea40000000800 */
[----:B--2---:R-:W-:-:S05]  /*5670*/  IADD3 R9, P0, R18, R9, RZ ;  /* 0x0000000912097210 */ /* 0x004fca0007f1e0ff */
        /* <DEDUP_REMOVED lines=8> */
.L_x_104:
[----:B----4-:R-:W-:Y:S01]  /*5700*/  SHF.R.U64 R7, R6, R26, R7 ;  /* 0x0000001a06077219 */ /* 0x010fe20000001207 */
[----:B-1----:R-:W-:Y:S01]  /*5710*/  VIADD R11, R20, 0xffffffff ;  /* 0xffffffff140b7836 */ /* 0x002fe20000000000 */
[----:B------:R-:W-:Y:S01]  /*5720*/  LOP3.LUT R6, R17, R28, RZ, 0xc0, !PT ;  /* 0x0000001c11067212 */ /* 0x000fe200078ec0ff */
[----:B------:R-:W-:Y:S02]  /*5730*/  IMAD.MOV R19, RZ, RZ, -R19 ;  /* 0x000000ffff137224 */ /* 0x000fe400078e0a13 */
[----:B------:R-:W-:Y:S01]  /*5740*/  IMAD.MOV R9, RZ, RZ, -R7 ;  /* 0x000000ffff097224 */ /* 0x000fe200078e0a07 */
[----:B------:R-:W-:Y:S01]  /*5750*/  LOP3.LUT R11, R14, R11, RZ, 0xc0, !PT ;  /* 0x0000000b0e0b7212 */ /* 0x000fe200078ec0ff */
[----:B------:R-:W-:Y:S02]  /*5760*/  @P4 IMAD R22, R21, R19, R8 ;  /* 0x0000001315164224 */ /* 0x000fe400078e0208 */
[----:B------:R-:W-:Y:S02]  /*5770*/  IMAD R7, R23, R7, R6 ;  /* 0x0000000717077224 */ /* 0x000fe400078e0206 */
[----:B0-----:R-:W-:-:S02]  /*5780*/  IMAD R6, R9, R27, R18 ;  /* 0x0000001b09067224 */ /* 0x001fc400078e0212 */
[----:B------:R-:W-:Y:S02]  /*5790*/  IMAD R14, R7, R29, R22 ;  /* 0x0000001d070e7224 */ /* 0x000fe400078e0216 */
[----:B------:R-:W-:Y:S02]  /*57a0*/  IMAD R7, R6, R20, R11 ;  /* 0x0000001406077224 */ /* 0x000fe400078e020b */
[----:B------:R-:W-:Y:S02]  /*57b0*/  IMAD.MOV.U32 R10, RZ, RZ, 0x1 ;  /* 0x00000001ff0a7424 */ /* 0x000fe400078e00ff */
[----:B------:R-:W-:Y:S01]  /*57c0*/  IMAD.MOV.U32 R9, RZ, RZ, R16 ;  /* 0x000000ffff097224 */ /* 0x000fe200078e0010 */
[----:B------:R-:W-:Y:S02]  /*57d0*/  SEL R17, R7, R14, !P4 ;  /* 0x0000000e07117207 */ /* 0x000fe40006000000 */
[----:B------:R-:W-:-:S07]  /*57e0*/  SEL R14, R14, R7, !P4 ;  /* 0x000000070e0e7207 */ /* 0x000fce0006000000 */
.L_x_102:
[----:B------:R-:W-:-:S08]  /*57f0*/  NOP ;  /* 0x0000000000007918 */ /* 0x000fd00000000000 */
[----:B------:R-:W0:-:S00]  /*5800*/  USETMAXREG.DEALLOC.CTAPOOL 0x28 ;  /* 0x00000028000079c8 */ /* 0x000e0000080e0500 */
[----:B0-----:R-:W-:-:S13]  /*5810*/  ISETP.NE.AND P0, PT, R3, RZ, PT ;  /* 0x000000ff0300720c */ /* 0x001fda0003f05270 */
[----:B------:R-:W-:Y:S05]  /*5820*/  @P0 EXIT ;  /* 0x000000000000094d */ /* 0x000fea0003800000 */
[----:B------:R-:W-:Y:S01]  /*5830*/  LOP3.LUT P0, RZ, R10, 0xff, RZ, 0xc0, !PT ;  /* 0x000000ff0aff7812 */ /* 0x000fe2000780c0ff */
[----:B------:R-:W-:Y:S02]  /*5840*/  IMAD.MOV.U32 R10, RZ, RZ, 0x1 ;  /* 0x00000001ff0a7424 */ /* 0x000fe400078e00ff */
[----:B------:R-:W-:-:S10]  /*5850*/  IMAD.MOV.U32 R13, RZ, RZ, RZ ;  /* 0x000000ffff0d7224 */ /* 0x000fd400078e00ff */
[----:B------:R-:W-:Y:S05]  /*5860*/  @!P0 BRA `(.L_x_105) ;  /* 0x0000000c00388947 */ /* 0x000fea0003800000 */
[----:B------:R-:W0:Y:S01]  /*5870*/  LDC R3, c[0x0][0x28c] ;  /* 0x0000a300ff037b82 */ /* 0x000e220000000800 */
[----:B------:R-:W-:Y:S01]  /*5880*/  ULDC UR5, c[0x0][0x600] ;  /* 0x0001800000057ab9 */ /* 0x000fe20000000800 */
[----:B------:R-:W-:Y:S01]  /*5890*/  ULDC UR4, c[0x0][0xc] ;  /* 0x0000030000047ab9 */ /* 0x000fe20000000800 */
[----:B------:R-:W-:Y:S01]  /*58a0*/  UIADD3 UR16, UR5, -0x1, URZ ;  /* 0xffffffff05107890 */ /* 0x000fe2000fffe03f */
[C---:B------:R-:W-:Y:S01]  /*58b0*/  LOP3.LUT P2, RZ, R2.reuse, 0x7f, RZ, 0xc0, !PT ;  /* 0x0000007f02ff7812 */ /* 0x040fe2000784c0ff */
[----:B------:R-:W-:Y:S01]  /*58c0*/  ULDC UR6, c[0x0][0x658] ;  /* 0x0001960000067ab9 */ /* 0x000fe20000000800 */
[----:B------:R-:W-:Y:S01]  /*58d0*/  ULDC UR5, c[0x0][0x10] ;  /* 0x0000040000057ab9 */ /* 0x000fe20000000800 */
[----:B------:R-:W-:Y:S01]  /*58e0*/  UMOV UR7, 0xffffffff ;  /* 0xffffffff00077882 */ /* 0x000fe20000000000 */
[----:B------:R-:W-:Y:S01]  /*58f0*/  UMOV UR8, 0x1 ;  /* 0x0000000100087882 */ /* 0x000fe20000000000 */
[----:B------:R-:W-:Y:S01]  /*5900*/  UIMAD.WIDE.U32 UR4, UR4, UR5, URZ ;  /* 0x00000005040472a5 */ /* 0x000fe2000f8e003f */
[----:B------:R-:W-:Y:S01]  /*5910*/  LOP3.LUT P0, RZ, R2, 0x1f, RZ, 0xc0, !PT ;  /* 0x0000001f02ff7812 */ /* 0x000fe2000780c0ff */
[----:B------:R-:W-:Y:S01]  /*5920*/  USHF.L.U32 UR7, UR7, UR6, URZ ;  /* 0x0000000607077299 */ /* 0x000fe2000800063f */
[----:B------:R-:W-:Y:S01]  /*5930*/  BSSY B0, `(.L_x_105) ;  /* 0x00000c1000007945 */ /* 0x000fe20003800000 */
[----:B------:R-:W-:Y:S01]  /*5940*/  USHF.L.U32 UR18, UR8, UR6, URZ ;  /* 0x0000000608127299 */ /* 0x000fe2000800063f */
[----:B------:R-:W-:Y:S01]  /*5950*/  IMAD.MOV.U32 R15, RZ, RZ, 0x1 ;  /* 0x00000001ff0f7424 */ /* 0x000fe200078e00ff */
[----:B------:R-:W-:Y:S01]  /*5960*/  LOP3.LUT R16, R4, 0x2, RZ, 0xfc, !PT ;  /* 0x0000000204107812 */ /* 0x000fe200078efcff */
[----:B------:R-:W-:Y:S01]  /*5970*/  ULDC UR6, c[0x0][0x14] ;  /* 0x0000050000067ab9 */ /* 0x000fe20000000800 */
[----:B------:R-:W-:Y:S01]  /*5980*/  PLOP3.LUT P0, PT, P0, P2, PT, 0x8a, 0x0 ;  /* 0x000000000000781c */ /* 0x000fe20000705172 */
[----:B------:R-:W-:Y:S01]  /*5990*/  UIMAD.WIDE.U32 UR20, UR4, UR6, URZ ;  /* 0x00000006041472a5 */ /* 0x000fe2000f8e003f */
[----:B------:R-:W-:Y:S01]  /*59a0*/  IMAD.MOV.U32 R10, RZ, RZ, 0x1 ;  /* 0x00000001ff0a7424 */ /* 0x000fe200078e00ff */
[----:B------:R-:W-:Y:S01]  /*59b0*/  UIMAD UR13, UR5, UR6, URZ ;  /* 0x00000006050d72a4 */ /* 0x000fe2000f8e023f */
[----:B------:R-:W-:Y:S01]  /*59c0*/  IMAD.MOV.U32 R13, RZ, RZ, RZ ;  /* 0x000000ffff0d7224 */ /* 0x000fe200078e00ff */
[----:B------:R-:W-:Y:S01]  /*59d0*/  ULOP3.LUT UR17, URZ, UR7, URZ, 0x33, !UPT ;  /* 0x000000073f117292 */ /* 0x000fe2000f8e333f */
[----:B0-----:R-:W-:Y:S01]  /*59e0*/  VIADD R3, R3, 0x1f ;  /* 0x0000001f03037836 */ /* 0x001fe20000000000 */
[----:B------:R-:W-:Y:S01]  /*59f0*/  UIADD3 UR13, UR21, UR13, URZ ;  /* 0x0000000d150d7290 */ /* 0x000fe2000fffe03f */
[----:B------:R-:W-:-:S03]  /*5a00*/  ULDC.64 UR22, c[0x0][0x198] ;  /* 0x0000660000167ab9 */ /* 0x000fc60000000a00 */
[----:B------:R-:W-:-:S04]  /*5a10*/  SHF.R.S32.HI R6, RZ, 0x1f, R3 ;  /* 0x0000001fff067819 */ /* 0x000fc80000011403 */
[----:B------:R-:W-:-:S04]  /*5a20*/  LEA.HI R6, R6, R3, RZ, 0x5 ;  /* 0x0000000306067211 */ /* 0x000fc800078f28ff */
[----:B------:R-:W-:-:S05]  /*5a30*/  SHF.R.S32.HI R12, RZ, 0x5, R6 ;  /* 0x00000005ff0c7819 */ /* 0x000fca0000011406 */
[----:B------:R-:W-:-:S07]  /*5a40*/  VIADD R11, R12, 0x1 ;  /* 0x000000010c0b7836 */ /* 0x000fce0000000000 */
.L_x_117:
[----:B------:R-:W-:-:S03]  /*5a50*/  UMOV UR4, 0xffffffff ;  /* 0xffffffff00047882 */ /* 0x000fc60000000000 */
[----:B------:R-:W-:Y:S05]  /*5a60*/  BRA.DIV UR4, `(.L_x_106) ;  /* 0x0000000e04f07947 */ /* 0x000fea000b800000 */
[----:B------:R-:W-:-:S13]  /*5a70*/  ELECT P1, URZ, PT ;  /* 0x00000000003f782f */ /* 0x000fda0003820000 */
.L_x_130:
[----:B------:R-:W0:Y:S01]  /*5a80*/  LDC R2, c[0x0][0x28c] ;  /* 0x0000a300ff027b82 */ /* 0x000e220000000800 */
[----:B------:R-:W-:Y:S01]  /*5a90*/  BSSY B1, `(.L_x_107) ;  /* 0x0000037000017945 */ /* 0x000fe20003800000 */
[----:B0-----:R-:W-:-:S13]  /*5aa0*/  ISETP.LT.OR P1, PT, R2, 0x1, !P1 ;  /* 0x000000010200780c */ /* 0x001fda0004f21670 */
[----:B------:R-:W-:Y:S05]  /*5ab0*/  @P1 BRA `(.L_x_108) ;  /* 0x0000000000d01947 */ /* 0x000fea0003800000 */
[----:B------:R-:W-:Y:S02]  /*5ac0*/  IMAD.SHL.U32 R17, R17, 0x40, RZ ;  /* 0x0000004011117824 */ /* 0x000fe400078e00ff */
[----:B------:R-:W-:Y:S02]  /*5ad0*/  IMAD.SHL.U32 R14, R14, 0x80, RZ ;  /* 0x000000800e0e7824 */ /* 0x000fe400078e00ff */
[----:B------:R-:W-:Y:S02]  /*5ae0*/  IMAD.MOV.U32 R20, RZ, RZ, RZ ;  /* 0x000000ffff147224 */ /* 0x000fe400078e00ff */
[----:B------:R-:W-:Y:S02]  /*5af0*/  IMAD.MOV.U32 R2, RZ, RZ, R11 ;  /* 0x000000ffff027224 */ /* 0x000fe400078e000b */
[----:B------:R-:W-:Y:S02]  /*5b00*/  IMAD.MOV.U32 R3, RZ, RZ, R10 ;  /* 0x000000ffff037224 */ /* 0x000fe400078e000a */
[----:B------:R-:W-:-:S07]  /*5b10*/  IMAD.MOV.U32 R6, RZ, RZ, R13 ;  /* 0x000000ffff067224 */ /* 0x000fce00078e000d */
.L_x_112:
[----:B------:R-:W0:Y:S01]  /*5b20*/  S2R R8, SR_CgaCtaId ;  /* 0x0000000000087919 */ /* 0x000e220000008800 */
[----:B------:R-:W-:-:S04]  /*5b30*/  MOV R7, 0x400 ;  /* 0x0000040000077802 */ /* 0x000fc80000000f00 */
[----:B0-----:R-:W-:Y:S02]  /*5b40*/  LEA R19, R8, R7, 0x18 ;  /* 0x0000000708137211 */ /* 0x001fe400078ec0ff */
[----:B------:R-:W-:Y:S01]  /*5b50*/  SHF.L.U32 R7, R3, 0x1f, RZ ;  /* 0x0000001f03077819 */ /* 0x000fe200000006ff */
[----:B------:R-:W0:Y:S02]  /*5b60*/  @!P2 LDC R8, c[0x0][0x500] ;  /* 0x00014000ff08ab82 */ /* 0x000e240000000800 */
[----:B------:R-:W-:-:S04]  /*5b70*/  IMAD R18, R6, 0x8, R19 ;  /* 0x0000000806127824 */ /* 0x000fc800078e0213 */
[----:B------:R-:W1:Y:S02]  /*5b80*/  SYNCS.PHASECHK.TRANS64.TRYWAIT P1, [R18+URZ+0x30], R7 ;  /* 0x00003007120075a7 */ /* 0x000e64000802017f */
[----:B-1----:R-:W-:Y:S05]  /*5b90*/  @!P1 BRA `(.L_x_109) ;  /* 0x0000000c00c49947 */ /* 0x002fea0003800000 */
.L_x_131:
[----:B-1----:R-:W-:Y:S01]  /*5ba0*/  PRMT R7, R16, 0x9910, RZ ;  /* 0x0000991010077816 */ /* 0x002fe200000000ff */
[----:B0-----:R0:W-:Y:S03]  /*5bb0*/  @!P2 SYNCS.ARRIVE.TRANS64 RZ, [R18+URZ], R8 ;  /* 0x0000000812ffa9a7 */ /* 0x0011e6000800003f */
[----:B------:R-:W-:-:S13]  /*5bc0*/  ISETP.NE.AND P1, PT, R7, 0x2, PT ;  /* 0x000000020700780c */ /* 0x000fda0003f25270 */
[----:B0-----:R-:W-:Y:S05]  /*5bd0*/  @P1 BRA `(.L_x_110) ;  /* 0x0000000000041947 */ /* 0x001fea0003800000 */
[----:B------:R-:W-:Y:S01]  /*5be0*/  BPT.TRAP 0x1 ;  /* 0x000000040000795c */ /* 0x000fe20000300000 */
.L_x_110:
[----:B------:R-:W-:Y:S05]  /*5bf0*/  @P0 BRA `(.L_x_111) ;  /* 0x0000000000040947 */ /* 0x000fea0003800000 */
[----:B------:R-:W-:Y:S01]  /*5c00*/  BPT.TRAP 0x1 ;  /* 0x000000040000795c */ /* 0x000fe20000300000 */
.L_x_111:
[--C-:B------:R-:W-:Y:S01]  /*5c10*/  IMAD R7, R6, 0x1000, R19.reuse ;  /* 0x0000100006077824 */ /* 0x100fe200078e0213 */
[----:B------:R-:W-:Y:S01]  /*5c20*/  R2UR UR9, R18 ;  /* 0x00000000120972ca */ /* 0x000fe200000e0000 */
[----:B------:R-:W-:Y:S01]  /*5c30*/  IMAD R19, R6, 0x800, R19 ;  /* 0x0000080006137824 */ /* 0x000fe200078e0213 */
[----:B------:R-:W-:Y:S01]  /*5c40*/  UIADD3 UR4, UP0, UR22, 0xf0, URZ ;  /* 0x000000f016047890 */ /* 0x000fe2000ff1e03f */
[----:B------:R-:W-:Y:S01]  /*5c50*/  VIADD R2, R2, 0xffffffff ;  /* 0xffffffff02027836 */ /* 0x000fe20000000000 */
[----:B------:R-:W-:Y:S01]  /*5c60*/  R2UR UR5, R7 ;  /* 0x00000000070572ca */ /* 0x000fe200000e0000 */
[----:B------:R-:W-:Y:S01]  /*5c70*/  UIADD3 UR24, UP1, UR22, 0x1f0, URZ ;  /* 0x000001f016187890 */ /* 0x000fe2000ff3e03f */
[----:B------:R-:W-:Y:S01]  /*5c80*/  R2UR UR8, R19 ;  /* 0x00000000130872ca */ /* 0x000fe200000e0000 */
[----:B------:R-:W-:Y:S01]  /*5c90*/  VIADD R6, R6, 0x1 ;  /* 0x0000000106067836 */ /* 0x000fe20000000000 */
[----:B------:R-:W-:Y:S01]  /*5ca0*/  R2UR UR11, R14 ;  /* 0x000000000e0b72ca */ /* 0x000fe200000e0000 */
[----:B------:R-:W-:Y:S01]  /*5cb0*/  UIADD3.X UR25, URZ, UR23, URZ, UP1, !UPT ;  /* 0x000000173f197290 */ /* 0x000fe20008ffe43f */
[C---:B------:R-:W-:Y:S01]  /*5cc0*/  R2UR UR10, R20.reuse ;  /* 0x00000000140a72ca */ /* 0x040fe200000e0000 */
[----:B------:R-:W-:Y:S01]  /*5cd0*/  UMOV UR6, 0x0 ;  /* 0x0000000000067882 */ /* 0x000fe20000000000 */
[----:B------:R-:W-:Y:S01]  /*5ce0*/  R2UR UR12, R9 ;  /* 0x00000000090c72ca */ /* 0x000fe200000e0000 */
[----:B------:R-:W-:Y:S01]  /*5cf0*/  UMOV UR7, 0x10000000 ;  /* 0x1000000000077882 */ /* 0x000fe20000000000 */
[----:B------:R-:W-:Y:S01]  /*5d00*/  R2UR UR19, R17 ;  /* 0x00000000111372ca */ /* 0x000fe200000e0000 */
[----:B------:R-:W-:Y:S01]  /*5d10*/  VIADD R20, R20, 0x20 ;  /* 0x0000002014147836 */ /* 0x000fe20000000000 */
[----:B------:R-:W-:Y:S01]  /*5d20*/  ISETP.GT.AND P3, PT, R2, 0x1, PT ;  /* 0x000000010200780c */ /* 0x000fe20003f64270 */
[----:B------:R-:W-:Y:S01]  /*5d30*/  UIADD3 UR14, UR5, 0x180, URZ ;  /* 0x00000180050e7890 */ /* 0x000fe2000fffe03f */
[----:B------:R-:W-:Y:S01]  /*5d40*/  ISETP.NE.AND P1, PT, R6, 0x6, PT ;  /* 0x000000060600780c */ /* 0x000fe20003f25270 */
[----:B------:R-:W-:-:S02]  /*5d50*/  UIADD3.X UR5, URZ, UR23, URZ, UP0, !UPT ;  /* 0x000000173f057290 */ /* 0x000fc400087fe43f */
[----:B------:R-:W-:Y:S01]  /*5d60*/  UIADD3 UR15, UR8, 0x6180, URZ ;  /* 0x00006180080f7890 */ /* 0x000fe2000fffe03f */
[----:B------:R-:W-:Y:S02]  /*5d70*/  SEL R8, RZ, 0x1, P1 ;  /* 0x00000001ff087807 */ /* 0x000fe40000800000 */
[----:B------:R-:W-:Y:S01]  /*5d80*/  UMOV UR8, UR14 ;  /* 0x0000000e00087c82 */ /* 0x000fe20008000000 */
[----:B------:R-:W-:Y:S02]  /*5d90*/  SEL R6, R6, RZ, P1 ;  /* 0x000000ff06067207 */ /* 0x000fe40000800000 */
[----:B------:R-:W-:Y:S01]  /*5da0*/  LOP3.LUT R3, R3, R8, RZ, 0x3c, !PT ;  /* 0x0000000803037212 */ /* 0x000fe200078e3cff */
[----:B------:R0:W-:Y:S02]  /*5db0*/  UTMALDG.3D [UR8], [UR4], desc[UR6] ;  /* 0x00000608040075b4 */ /* 0x0001e40008011000 */
[----:B0-----:R-:W-:Y:S01]  /*5dc0*/  UMOV UR8, UR15 ;  /* 0x0000000f00087c82 */ /* 0x001fe20008000000 */
[----:B------:R-:W-:-:S02]  /*5dd0*/  UMOV UR11, UR19 ;  /* 0x00000013000b7c82 */ /* 0x000fc40008000000 */
[----:B------:R0:W-:Y:S02]  /*5de0*/  UTMALDG.3D [UR8], [UR24], desc[UR6] ;  /* 0x00000608180075b4 */ /* 0x0001e40008011000 */
[----:B0-----:R-:W-:Y:S05]  /*5df0*/  @P3 BRA `(.L_x_112) ;  /* 0xfffffffc00483947 */ /* 0x001fea000383ffff */
.L_x_108:
[----:B------:R-:W-:Y:S05]  /*5e00*/  BSYNC B1 ;  /* 0x0000000000017941 */ /* 0x000fea0003800000 */
.L_x_107:
[----:B------:R-:W-:Y:S01]  /*5e10*/  LOP3.LUT P3, RZ, R15, 0xff, RZ, 0xc0, !PT ;  /* 0x000000ff0fff7812 */ /* 0x000fe2000786c0ff */
[----:B------:R-:W-:Y:S01]  /*5e20*/  IMAD.IADD R6, R12, 0x1, R13 ;  /* 0x000000010c067824 */ /* 0x000fe200078e020d */
[----:B------:R-:W-:Y:S01]  /*5e30*/  IADD3 R0, P5, R0, UR20, RZ ;  /* 0x0000001400007c10 */ /* 0x000fe2000ffbe0ff */
[----:B------:R-:W-:Y:S01]  /*5e40*/  ULDC.64 UR4, c[0x0][0x650] ;  /* 0x0001940000047ab9 */ /* 0x000fe20000000a00 */
[----:B------:R-:W-:Y:S01]  /*5e50*/  BSSY B1, `(.L_x_113) ;  /* 0x000006c000017945 */ /* 0x000fe20003800000 */
[----:B------:R-:W-:Y:S01]  /*5e60*/  IMAD.MOV.U32 R14, RZ, RZ, -0x1 ;  /* 0xffffffffff0e7424 */ /* 0x000fe200078e00ff */
[----:B------:R-:W-:Y:S01]  /*5e70*/  ISETP.GT.U32.AND P1, PT, R6, 0x5, PT ;  /* 0x000000050600780c */ /* 0x000fe20003f24070 */
[----:B------:R-:W-:Y:S01]  /*5e80*/  IMAD.MOV.U32 R17, RZ, RZ, -0x1 ;  /* 0xffffffffff117424 */ /* 0x000fe200078e00ff */
[----:B------:R-:W-:Y:S01]  /*5e90*/  IADD3.X R5, R5, UR13, RZ, P5, !PT ;  /* 0x0000000d05057c10 */ /* 0x000fe2000affe4ff */
[----:B------:R-:W-:Y:S01]  /*5ea0*/  IMAD.MOV.U32 R9, RZ, RZ, -0x1 ;  /* 0xffffffffff097424 */ /* 0x000fe200078e00ff */
[----:B------:R-:W-:-:S02]  /*5eb0*/  ISETP.LT.U32.AND P1, PT, R12, 0x6, P1 ;  /* 0x000000060c00780c */ /* 0x000fc40000f21070 */
[----:B------:R-:W-:Y:S01]  /*5ec0*/  PRMT R15, RZ, 0x7610, R15 ;  /* 0x00007610ff0f7816 */ /* 0x000fe2000000000f */
[----:B------:R-:W0:Y:S01]  /*5ed0*/  @P3 S2R R3, SR_CgaCtaId ;  /* 0x0000000000033919 */ /* 0x000e220000008800 */
[----:B------:R-:W-:-:S04]  /*5ee0*/  @P3 MOV R2, 0x400 ;  /* 0x0000040000023802 */ /* 0x000fc80000000f00 */
[----:B0-----:R-:W-:Y:S01]  /*5ef0*/  @P3 LEA R7, R3, R2, 0x18 ;  /* 0x0000000203073211 */ /* 0x001fe200078ec0ff */
[----:B------:R-:W-:-:S03]  /*5f00*/  IMAD.WIDE.U32 R2, R6, -0x55555555, RZ ;  /* 0xaaaaaaab06027825 */ /* 0x000fc600078e00ff */
[----:B------:R0:W-:Y:S01]  /*5f10*/  @P3 SYNCS.ARRIVE.TRANS64.A1T0 RZ, [R7+URZ+0x78], RZ ;  /* 0x000078ff07ff39a7 */ /* 0x0001e2000810003f */
[----:B------:R-:W-:Y:S02]  /*5f20*/  ISETP.GE.U32.AND P3, PT, R12, 0x6, PT ;  /* 0x000000060c00780c */ /* 0x000fe40003f66070 */
[----:B------:R-:W-:Y:S02]  /*5f30*/  PRMT R2, RZ, 0x7610, R2 ;  /* 0x00007610ff027816 */ /* 0x000fe40000000002 */
[----:B0-----:R-:W-:Y:S02]  /*5f40*/  SHF.R.U32.HI R7, RZ, 0x2, R3 ;  /* 0x00000002ff077819 */ /* 0x001fe40000011603 */
[----:B------:R-:W-:Y:S02]  /*5f50*/  SEL R3, RZ, 0x1, !P1 ;  /* 0x00000001ff037807 */ /* 0x000fe40004800000 */
[----:B------:R-:W-:Y:S01]  /*5f60*/  ISETP.GE.U32.AND P1, PT, R0, UR4, PT ;  /* 0x0000000400007c0c */ /* 0x000fe2000bf26070 */
[----:B------:R-:W-:Y:S01]  /*5f70*/  IMAD R13, R7, -0x6, R6 ;  /* 0xfffffffa070d7824 */ /* 0x000fe200078e0206 */
[----:B------:R-:W-:-:S02]  /*5f80*/  LOP3.LUT R10, R10, R3, RZ, 0x3c, !PT ;  /* 0x000000030a0a7212 */ /* 0x000fc400078e3cff */
[----:B------:R-:W-:Y:S02]  /*5f90*/  ISETP.GE.U32.AND.EX P1, PT, R5, UR5, PT, P1 ;  /* 0x0000000505007c0c */ /* 0x000fe4000bf26110 */
[----:B------:R-:W-:-:S11]  /*5fa0*/  @P3 LOP3.LUT R10, R10, 0x1, R7, 0x78, !PT ;  /* 0x000000010a0a3812 */ /* 0x000fd600078e7807 */
[----:B------:R-:W-:Y:S05]  /*5fb0*/  @P1 BRA `(.L_x_114) ;  /* 0x0000000400541947 */ /* 0x000fea0003800000 */
[----:B------:R-:W-:Y:S01]  /*5fc0*/  ULDC.64 UR4, c[0x0][0x628] ;  /* 0x00018a0000047ab9 */ /* 0x000fe20000000a00 */
[----:B------:R-:W0:Y:S01]  /*5fd0*/  S2R R17, SR_CTAID.X ;  /* 0x0000000000117919 */ /* 0x000e220000002500 */
[----:B------:R-:W-:Y:S01]  /*5fe0*/  ISETP.NE.U32.AND P1, PT, RZ, UR4, PT ;  /* 0x00000004ff007c0c */ /* 0x000fe2000bf25070 */
[----:B------:R-:W-:Y:S01]  /*5ff0*/  ULDC UR7, c[0x0][0x630] ;  /* 0x00018c0000077ab9 */ /* 0x000fe20000000800 */
[----:B------:R-:W-:Y:S01]  /*6000*/  IMAD.MOV.U32 R2, RZ, RZ, R0 ;  /* 0x000000ffff027224 */ /* 0x000fe200078e0000 */
[----:B------:R-:W1:Y:S01]  /*6010*/  S2R R14, SR_CTAID.Y ;  /* 0x00000000000e7919 */ /* 0x000e620000002600 */
[----:B------:R-:W-:Y:S01]  /*6020*/  ISETP.NE.AND.EX P1, PT, RZ, UR5, PT, P1 ;  /* 0x00000005ff007c0c */ /* 0x000fe2000bf25310 */
[----:B------:R-:W-:-:S12]  /*6030*/  IMAD.MOV.U32 R3, RZ, RZ, R5 ;  /* 0x000000ffff037224 */ /* 0x000fd800078e0005 */
[----:B------:R-:W-:Y:S05]  /*6040*/  @!P1 BRA `(.L_x_115) ;  /* 0x0000000000289947 */ /* 0x000fea0003800000 */
[----:B------:R-:W-:Y:S02]  /*6050*/  ULDC UR6, c[0x0][0x634] ;  /* 0x00018d0000067ab9 */ /* 0x000fe40000000800 */
[----:B------:R-:W-:-:S05]  /*6060*/  IADD3 R9, P1, R0, UR6, RZ ;  /* 0x0000000600097c10 */ /* 0x000fca000ff3e0ff */
[----:B------:R-:W-:-:S04]  /*6070*/  IMAD.X R19, RZ, RZ, R5, P1 ;  /* 0x000000ffff137224 */ /* 0x000fc800008e0605 */
[----:B------:R-:W-:-:S04]  /*6080*/  IMAD.WIDE.U32 R6, R19, UR4, RZ ;  /* 0x0000000413067c25 */ /* 0x000fc8000f8e00ff */
[----:B------:R-:W-:-:S04]  /*6090*/  IMAD.WIDE.U32 R6, P1, R9, UR5, R6 ;  /* 0x0000000509067c25 */ /* 0x000fc8000f820006 */
[----:B------:R-:W-:-:S04]  /*60a0*/  IMAD.WIDE.U32 R8, R9, UR4, RZ ;  /* 0x0000000409087c25 */ /* 0x000fc8000f8e00ff */
[----:B------:R-:W-:Y:S01]  /*60b0*/  IMAD.X R3, RZ, RZ, RZ, P1 ;  /* 0x000000ffff037224 */ /* 0x000fe200008e06ff */
[----:B------:R-:W-:Y:S01]  /*60c0*/  IADD3 RZ, P1, R9, R6, RZ ;  /* 0x0000000609ff7210 */ /* 0x000fe20007f3e0ff */
[----:B------:R-:W-:-:S04]  /*60d0*/  IMAD.MOV.U32 R2, RZ, RZ, R7 ;  /* 0x000000ffff027224 */ /* 0x000fc800078e0007 */
[----:B------:R-:W-:-:S08]  /*60e0*/  IMAD.WIDE.U32.X R2, R19, UR5, R2, P1 ;  /* 0x0000000513027c25 */ /* 0x000fd000088e0402 */
.L_x_115:
[--C-:B------:R-:W-:Y:S01]  /*60f0*/  SHF.R.U64 R8, R2, UR7, R3.reuse ;  /* 0x0000000702087c19 */ /* 0x100fe20008001203 */
[----:B------:R-:W-:Y:S01]  /*6100*/  ULDC.64 UR4, c[0x0][0x620] ;  /* 0x0001880000047ab9 */ /* 0x000fe20000000a00 */
[----:B------:R-:W-:Y:S01]  /*6110*/  SHF.R.U32.HI R2, RZ, UR7, R3 ;  /* 0x00000007ff027c19 */ /* 0x000fe20008011603 */
[----:B------:R-:W-:Y:S01]  /*6120*/  IMAD.MOV.U32 R3, RZ, RZ, R5 ;  /* 0x000000ffff037224 */ /* 0x000fe200078e0005 */
[----:B------:R-:W-:Y:S01]  /*6130*/  IADD3 R7, P1, RZ, -R8, RZ ;  /* 0x80000008ff077210 */ /* 0x000fe20007f3e0ff */
[----:B------:R-:W2:Y:S01]  /*6140*/  LDC R22, c[0x0][0x144] ;  /* 0x00005100ff167b82 */ /* 0x000ea20000000800 */
[----:B0-----:R-:W-:Y:S01]  /*6150*/  I2FP.F32.U32 R9, R17 ;  /* 0x0000001100097245 */ /* 0x001fe20000201000 */
[----:B------:R-:W-:Y:S01]  /*6160*/  ULDC.64 UR8, c[0x0][0x640] ;  /* 0x0001900000087ab9 */ /* 0x000fe20000000a00 */
[----:B------:R-:W-:Y:S01]  /*6170*/  ULDC UR6, c[0x0][0x608] ;  /* 0x0001820000067ab9 */ /* 0x000fe20000000800 */
[----:B------:R-:W-:Y:S01]  /*6180*/  IMAD.X R2, RZ, RZ, ~R2, P1 ;  /* 0x000000ffff027224 */ /* 0x000fe200008e0e02 */
[----:B------:R-:W-:-:S03]  /*6190*/  ISETP.NE.U32.AND P1, PT, RZ, UR8, PT ;  /* 0x00000008ff007c0c */ /* 0x000fc6000bf25070 */
[----:B------:R-:W-:Y:S01]  /*61a0*/  IMAD R6, R2, UR4, RZ ;  /* 0x0000000402067c24 */ /* 0x000fe2000f8e02ff */
[----:B------:R-:W0:Y:S01]  /*61b0*/  LDC R19, c[0x0][0x148] ;  /* 0x00005200ff137b82 */ /* 0x000e220000000800 */
[----:B------:R-:W-:Y:S01]  /*61c0*/  IMAD.MOV.U32 R2, RZ, RZ, R0 ;  /* 0x000000ffff027224 */ /* 0x000fe200078e0000 */
[----:B------:R-:W-:-:S03]  /*61d0*/  ISETP.NE.AND.EX P1, PT, RZ, UR9, PT, P1 ;  /* 0x00000009ff007c0c */ /* 0x000fc6000bf25310 */
[----:B------:R-:W-:Y:S01]  /*61e0*/  IMAD.WIDE.U32 R2, R7, UR4, R2 ;  /* 0x0000000407027c25 */ /* 0x000fe2000f8e0002 */
[----:B------:R-:W-:-:S03]  /*61f0*/  ULDC UR4, c[0x0][0x150] ;  /* 0x0000540000047ab9 */ /* 0x000fc60000000800 */
[----:B------:R-:W-:Y:S02]  /*6200*/  IMAD R7, R7, UR5, R6 ;  /* 0x0000000507077c24 */ /* 0x000fe4000f8e0206 */
[----:B------:R-:W-:Y:S01]  /*6210*/  FMUL R6, R9, UR4 ;  /* 0x0000000409067c20 */ /* 0x000fe20008400000 */
[----:B------:R-:W-:Y:S01]  /*6220*/  ULDC UR4, c[0x0][0x618] ;  /* 0x0001860000047ab9 */ /* 0x000fe20000000800 */
[----:B------:R-:W-:Y:S01]  /*6230*/  ULDC UR5, c[0x0][0x154] ;  /* 0x0000550000057ab9 */ /* 0x000fe20000000800 */
[----:B------:R-:W-:-:S03]  /*6240*/  IMAD.IADD R3, R3, 0x1, R7 ;  /* 0x0000000103037824 */ /* 0x000fc600078e0207 */
[----:B------:R-:W3:Y:S02]  /*6250*/  F2I.U32.TRUNC.NTZ R6, R6 ;  /* 0x0000000600067305 */ /* 0x000ee4000020f000 */
[----:B------:R-:W-:Y:S02]  /*6260*/  SHF.R.U64 R9, R2, UR4, R3 ;  /* 0x0000000402097c19 */ /* 0x000fe40008001203 */
[----:B-1----:R-:W-:-:S05]  /*6270*/  I2FP.F32.U32 R2, R14 ;  /* 0x0000000e00027245 */ /* 0x002fca0000201000 */
[----:B------:R-:W-:Y:S01]  /*6280*/  FMUL R21, R2, UR5 ;  /* 0x0000000502157c20 */ /* 0x000fe20008400000 */
[----:B------:R-:W-:Y:S01]  /*6290*/  SHF.R.U32.HI R2, RZ, UR4, R3 ;  /* 0x00000004ff027c19 */ /* 0x000fe20008011603 */
[----:B------:R-:W-:-:S03]  /*62a0*/  ULDC UR4, c[0x0][0x658] ;  /* 0x0001960000047ab9 */ /* 0x000fc60000000800 */
[--C-:B------:R-:W-:Y:S01]  /*62b0*/  SHF.R.U64 R20, R9, UR6, R2.reuse ;  /* 0x0000000609147c19 */ /* 0x100fe20008001202 */
[----:B------:R-:W1:Y:S01]  /*62c0*/  F2I.U32.TRUNC.NTZ R21, R21 ;  /* 0x0000001500157305 */ /* 0x000e62000020f000 */
[----:B------:R-:W-:Y:S01]  /*62d0*/  SHF.R.U32.HI R3, RZ, UR6, R2 ;  /* 0x00000006ff037c19 */ /* 0x000fe20008011602 */
[----:B---3--:R-:W-:-:S03]  /*62e0*/  IMAD.MOV R6, RZ, RZ, -R6 ;  /* 0x000000ffff067224 */ /* 0x008fc600078e0a06 */
[----:B------:R-:W-:Y:S01]  /*62f0*/  SHF.R.U64 R18, R20, UR4, R3 ;  /* 0x0000000414127c19 */ /* 0x000fe20008001203 */
[----:B--2---:R-:W-:Y:S01]  /*6300*/  IMAD R17, R22, R6, R17 ;  /* 0x0000000616117224 */ /* 0x004fe200078e0211 */
[----:B------:R-:W-:-:S03]  /*6310*/  SHF.R.U32.HI R23, RZ, UR4, R3 ;  /* 0x00000004ff177c19 */ /* 0x000fc60008011603 */
[----:B------:R-:W-:Y:S02]  /*6320*/  IMAD.MOV.U32 R2, RZ, RZ, R18 ;  /* 0x000000ffff027224 */ /* 0x000fe400078e0012 */
[----:B------:R-:W-:Y:S01]  /*6330*/  IMAD.MOV.U32 R3, RZ, RZ, R23 ;  /* 0x000000ffff037224 */ /* 0x000fe200078e0017 */
[----:B------:R-:W-:Y:S06]  /*6340*/  @!P1 BRA `(.L_x_116) ;  /* 0x0000000000289947 */ /* 0x000fec0003800000 */
[----:B------:R-:W-:Y:S02]  /*6350*/  ULDC UR4, c[0x0][0x64c] ;  /* 0x0001930000047ab9 */ /* 0x000fe40000000800 */
[----:B------:R-:W-:-:S05]  /*6360*/  IADD3 R3, P1, R18, UR4, RZ ;  /* 0x0000000412037c10 */ /* 0x000fca000ff3e0ff */
[----:B------:R-:W-:-:S04]  /*6370*/  IMAD.X R23, RZ, RZ, R23, P1 ;  /* 0x000000ffff177224 */ /* 0x000fc800008e0617 */
[----:B------:R-:W-:-:S04]  /*6380*/  IMAD.WIDE.U32 R6, R23, UR8, RZ ;  /* 0x0000000817067c25 */ /* 0x000fc8000f8e00ff */
[----:B------:R-:W-:-:S04]  /*6390*/  IMAD.WIDE.U32 R6, P1, R3, UR9, R6 ;  /* 0x0000000903067c25 */ /* 0x000fc8000f820006 */
[----:B------:R-:W-:-:S04]  /*63a0*/  IMAD.WIDE.U32 R2, R3, UR8, RZ ;  /* 0x0000000803027c25 */ /* 0x000fc8000f8e00ff */
[----:B------:R-:W-:Y:S01]  /*63b0*/  IMAD.MOV.U32 R2, RZ, RZ, R7 ;  /* 0x000000ffff027224 */ /* 0x000fe200078e0007 */
[----:B------:R-:W-:Y:S01]  /*63c0*/  IADD3 RZ, P3, R3, R6, RZ ;  /* 0x0000000603ff7210 */ /* 0x000fe20007f7e0ff */
[----:B------:R-:W-:-:S04]  /*63d0*/  IMAD.X R3, RZ, RZ, RZ, P1 ;  /* 0x000000ffff037224 */ /* 0x000fc800008e06ff */
[----:B------:R-:W-:-:S08]  /*63e0*/  IMAD.WIDE.U32.X R2, R23, UR9, R2, P3 ;  /* 0x0000000917027c25 */ /* 0x000fd000098e0402 */
.L_x_116:
[----:B------:R-:W-:Y:S01]  /*63f0*/  ULDC UR4, c[0x0][0x648] ;  /* 0x0001920000047ab9 */ /* 0x000fe20000000800 */
[----:B-1----:R-:W-:Y:S01]  /*6400*/  IMAD.MOV R21, RZ, RZ, -R21 ;  /* 0x000000ffff157224 */ /* 0x002fe200078e0a15 */
[----:B------:R-:W-:Y:S01]  /*6410*/  SHF.R.U64 R3, R2, UR4, R3 ;  /* 0x0000000402037c19 */ /* 0x000fe20008001203 */
[----:B------:R-:W-:Y:S01]  /*6420*/  ULDC UR4, c[0x0][0x638] ;  /* 0x00018e0000047ab9 */ /* 0x000fe20000000800 */
[----:B------:R-:W-:Y:S01]  /*6430*/  LOP3.LUT R20, R20, UR17, RZ, 0xc0, !PT ;  /* 0x0000001114147c12 */ /* 0x000fe2000f8ec0ff */
[----:B0-----:R-:W-:Y:S01]  /*6440*/  @P4 IMAD R17, R19, R21, R14 ;  /* 0x0000001513114224 */ /* 0x001fe200078e020e */
[----:B------:R-:W-:Y:S01]  /*6450*/  ULDC UR5, c[0x0][0x610] ;  /* 0x0001840000057ab9 */ /* 0x000fe20000000800 */
[----:B------:R-:W-:Y:S02]  /*6460*/  IMAD.MOV R7, RZ, RZ, -R3 ;  /* 0x000000ffff077224 */ /* 0x000fe400078e0a03 */
[----:B------:R-:W-:Y:S01]  /*6470*/  IMAD R14, R3, UR18, R20 ;  /* 0x00000012030e7c24 */ /* 0x000fe2000f8e0214 */
[----:B------:R-:W-:Y:S01]  /*6480*/  LOP3.LUT R3, R9, UR16, RZ, 0xc0, !PT ;  /* 0x0000001009037c12 */ /* 0x000fe2000f8ec0ff */
[----:B------:R-:W-:Y:S01]  /*6490*/  IMAD R18, R7, UR4, R18 ;  /* 0x0000000407127c24 */ /* 0x000fe2000f8e0212 */
[----:B------:R-:W-:Y:S01]  /*64a0*/  ULDC UR4, c[0x0][0x600] ;  /* 0x0001800000047ab9 */ /* 0x000fe20000000800 */
[----:B------:R-:W-:-:S02]  /*64b0*/  IMAD R14, R14, UR5, R17 ;  /* 0x000000050e0e7c24 */ /* 0x000fc4000f8e0211 */
[----:B------:R-:W-:Y:S02]  /*64c0*/  IMAD R3, R18, UR4, R3 ;  /* 0x0000000412037c24 */ /* 0x000fe4000f8e0203 */
[----:B------:R-:W-:Y:S02]  /*64d0*/  IMAD.MOV.U32 R2, RZ, RZ, 0x1 ;  /* 0x00000001ff027424 */ /* 0x000fe400078e00ff */
[----:B------:R-:W-:Y:S01]  /*64e0*/  IMAD.MOV.U32 R9, RZ, RZ, R8 ;  /* 0x000000ffff097224 */ /* 0x000fe200078e0008 */
[----:B------:R-:W-:Y:S02]  /*64f0*/  SEL R17, R3, R14, !P4 ;  /* 0x0000000e03117207 */ /* 0x000fe40006000000 */
[----:B------:R-:W-:-:S07]  /*6500*/  SEL R14, R14, R3, !P4 ;  /* 0x000000030e0e7207 */ /* 0x000fce0006000000 */
.L_x_114:
[----:B------:R-:W-:Y:S05]  /*6510*/  BSYNC B1 ;  /* 0x0000000000017941 */ /* 0x000fea0003800000 */
.L_x_113:
[----:B------:R-:W-:-:S13]  /*6520*/  LOP3.LUT P1, RZ, R2, 0xff, RZ, 0xc0, !PT ;  /* 0x000000ff02ff7812 */ /* 0x000fda000782c0ff */
[----:B------:R-:W-:Y:S05]  /*6530*/  @P1 BRA `(.L_x_117) ;  /* 0xfffffff400441947 */ /* 0x000fea000383ffff */
[----:B------:R-:W-:Y:S05]  /*6540*/  BSYNC B0 ;  /* 0x0000000000007941 */ /* 0x000fea0003800000 */
.L_x_105:
[----:B------:R-:W-:-:S03]  /*6550*/  UMOV UR4, 0xffffffff ;  /* 0xffffffff00047882 */ /* 0x000fc60000000000 */
[----:B------:R-:W-:Y:S05]  /*6560*/  BRA.DIV UR4, `(.L_x_118) ;  /* 0x0000000604647947 */ /* 0x000fea000b800000 */
[----:B------:R-:W-:-:S13]  /*6570*/  ELECT P0, URZ, PT ;  /* 0x00000000003f782f */ /* 0x000fda0003800000 */
.L_x_134:
[----:B------:R-:W-:Y:S04]  /*6580*/  BSSY B0, `(.L_x_119) ;  /* 0x000003d000007945 */ /* 0x000fe80003800000 */
[----:B------:R-:W-:Y:S05]  /*6590*/  @!P0 BRA `(.L_x_120) ;  /* 0x0000000000ec8947 */ /* 0x000fea0003800000 */
[----:B------:R-:W-:-:S04]  /*65a0*/  LOP3.LUT R4, R4, 0x2, RZ, 0xfc, !PT ;  /* 0x0000000204047812 */ /* 0x000fc800078efcff */
[----:B------:R-:W-:-:S13]  /*65b0*/  ISETP.NE.AND P0, PT, R4, 0x3, PT ;  /* 0x000000030400780c */ /* 0x000fda0003f05270 */
[----:B------:R-:W-:Y:S05]  /*65c0*/  @!P0 BRA `(.L_x_121) ;  /* 0x0000000000048947 */ /* 0x000fea0003800000 */
[----:B------:R-:W-:Y:S01]  /*65d0*/  BPT.TRAP 0x1 ;  /* 0x000000040000795c */ /* 0x000fe20000300000 */
.L_x_121:
[----:B------:R-:W0:Y:S01]  /*65e0*/  S2R R3, SR_CgaCtaId ;  /* 0x0000000000037919 */ /* 0x000e220000008800 */
[----:B------:R-:W-:Y:S02]  /*65f0*/  MOV R0, 0x400 ;  /* 0x0000040000007802 */ /* 0x000fe40000000f00 */
[----:B------:R-:W-:Y:S02]  /*6600*/  SHF.L.U32 R2, R10, 0x1f, RZ ;  /* 0x0000001f0a027819 */ /* 0x000fe400000006ff */
[----:B0-----:R-:W-:-:S05]  /*6610*/  LEA R0, R3, R0, 0x18 ;  /* 0x0000000003007211 */ /* 0x001fca00078ec0ff */
[----:B------:R-:W-:-:S04]  /*6620*/  VIADD R0, R0, 0x30 ;  /* 0x0000003000007836 */ /* 0x000fc80000000000 */
[C---:B------:R-:W-:Y:S02]  /*6630*/  IMAD R5, R13.reuse, 0x8, R0 ;  /* 0x000000080d057824 */ /* 0x040fe400078e0200 */
[----:B------:R-:W-:Y:S02]  /*6640*/  VIADD R13, R13, 0x1 ;  /* 0x000000010d0d7836 */ /* 0x000fe40000000000 */
[----:B------:R-:W0:Y:S03]  /*6650*/  SYNCS.PHASECHK.TRANS64.TRYWAIT P0, [R5+URZ], R2 ;  /* 0x00000002050075a7 */ /* 0x000e26000800017f */
[----:B------:R-:W-:-:S04]  /*6660*/  ISETP.NE.AND P1, PT, R13, 0x6, PT ;  /* 0x000000060d00780c */ /* 0x000fc80003f25270 */
[----:B------:R-:W-:Y:S02]  /*6670*/  SEL R3, RZ, 0x1, P1 ;  /* 0x00000001ff037807 */ /* 0x000fe40000800000 */
[----:B------:R-:W-:Y:S02]  /*6680*/  SEL R13, R13, RZ, P1 ;  /* 0x000000ff0d0d7207 */ /* 0x000fe40000800000 */
[----:B------:R-:W-:-:S03]  /*6690*/  LOP3.LUT R10, R10, R3, RZ, 0x3c, !PT ;  /* 0x000000030a0a7212 */ /* 0x000fc600078e3cff */
[----:B------:R-:W-:Y:S01]  /*66a0*/  IMAD R7, R13, 0x8, R0 ;  /* 0x000000080d077824 */ /* 0x000fe200078e0200 */
[----:B------:R-:W-:Y:S01]  /*66b0*/  SHF.L.U32 R4, R10, 0x1f, RZ ;  /* 0x0000001f0a047819 */ /* 0x000fe200000006ff */
[----:B0-----:R-:W-:Y:S06]  /*66c0*/  @!P0 BRA `(.L_x_122) ;  /* 0x0000000400308947 */ /* 0x001fec0003800000 */
.L_x_135:
[----:B------:R-:W1:Y:S01]  /*66d0*/  SYNCS.PHASECHK.TRANS64.TRYWAIT P0, [R7+URZ], R4 ;  /* 0x00000004070075a7 */ /* 0x000e62000800017f */
[----:B0-----:R-:W-:-:S05]  /*66e0*/  VIADD R2, R13, 0x1 ;  /* 0x000000010d027836 */ /* 0x001fca0000000000 */
[----:B------:R-:W-:-:S04]  /*66f0*/  ISETP.NE.AND P1, PT, R2, 0x6, PT ;  /* 0x000000060200780c */ /* 0x000fc80003f25270 */
[----:B------:R-:W-:Y:S02]  /*6700*/  SEL R3, RZ, 0x1, P1 ;  /* 0x00000001ff037807 */ /* 0x000fe40000800000 */
[----:B------:R-:W-:Y:S02]  /*6710*/  SEL R9, R2, RZ, P1 ;  /* 0x000000ff02097207 */ /* 0x000fe40000800000 */
[----:B------:R-:W-:-:S03]  /*6720*/  LOP3.LUT R10, R10, R3, RZ, 0x3c, !PT ;  /* 0x000000030a0a7212 */ /* 0x000fc600078e3cff */
[----:B------:R-:W-:Y:S01]  /*6730*/  IMAD R6, R9, 0x8, R0 ;  /* 0x0000000809067824 */ /* 0x000fe200078e0200 */
[----:B------:R-:W-:Y:S01]  /*6740*/  SHF.L.U32 R5, R10, 0x1f, RZ ;  /* 0x0000001f0a057819 */ /* 0x000fe200000006ff */
[----:B-1----:R-:W-:Y:S06]  /*6750*/  @!P0 BRA `(.L_x_123) ;  /* 0x0000000400208947 */ /* 0x002fec0003800000 */
.L_x_136:
[----:B------:R-:W1:Y:S01]  /*6760*/  SYNCS.PHASECHK.TRANS64.TRYWAIT P0, [R6+URZ], R5 ;  /* 0x00000005060075a7 */ /* 0x000e62000800017f */
[----:B------:R-:W-:-:S05]  /*6770*/  VIADD R2, R9, 0x1 ;  /* 0x0000000109027836 */ /* 0x000fca0000000000 */
[----:B------:R-:W-:-:S04]  /*6780*/  ISETP.NE.AND P1, PT, R2, 0x6, PT ;  /* 0x000000060200780c */ /* 0x000fc80003f25270 */
[----:B------:R-:W-:Y:S02]  /*6790*/  SEL R3, RZ, 0x1, P1 ;  /* 0x00000001ff037807 */ /* 0x000fe40000800000 */
[----:B0-----:R-:W-:Y:S02]  /*67a0*/  SEL R7, R2, RZ, P1 ;  /* 0x000000ff02077207 */ /* 0x001fe40000800000 */
[----:B------:R-:W-:-:S03]  /*67b0*/  LOP3.LUT R10, R10, R3, RZ, 0x3c, !PT ;  /* 0x000000030a0a7212 */ /* 0x000fc600078e3cff */
[----:B------:R-:W-:Y:S01]  /*67c0*/  IMAD R9, R7, 0x8, R0 ;  /* 0x0000000807097824 */ /* 0x000fe200078e0200 */
[----:B------:R-:W-:Y:S01]  /*67d0*/  SHF.L.U32 R4, R10, 0x1f, RZ ;  /* 0x0000001f0a047819 */ /* 0x000fe200000006ff */
[----:B-1----:R-:W-:Y:S06]  /*67e0*/  @!P0 BRA `(.L_x_124) ;  /* 0x0000000400108947 */ /* 0x002fec0003800000 */
.L_x_137:
[----:B------:R-:W1:Y:S01]  /*67f0*/  SYNCS.PHASECHK.TRANS64.TRYWAIT P0, [R9+URZ], R4 ;  /* 0x00000004090075a7 */ /* 0x000e62000800017f */
[----:B------:R-:W-:-:S05]  /*6800*/  VIADD R2, R7, 0x1 ;  /* 0x0000000107027836 */ /* 0x000fca0000000000 */
[----:B------:R-:W-:-:S04]  /*6810*/  ISETP.NE.AND P1, PT, R2, 0x6, PT ;  /* 0x000000060200780c */ /* 0x000fc80003f25270 */
[----:B------:R-:W-:Y:S02]  /*6820*/  SEL R3, RZ, 0x1, P1 ;  /* 0x00000001ff037807 */ /* 0x000fe40000800000 */
[----:B------:R-:W-:Y:S02]  /*6830*/  SEL R7, R2, RZ, P1 ;  /* 0x000000ff02077207 */ /* 0x000fe40000800000 */
[----:B------:R-:W-:-:S03]  /*6840*/  LOP3.LUT R11, R10, R3, RZ, 0x3c, !PT ;  /* 0x000000030a0b7212 */ /* 0x000fc600078e3cff */
[----:B0-----:R-:W-:Y:S01]  /*6850*/  IMAD R6, R7, 0x8, R0 ;  /* 0x0000000807067824 */ /* 0x001fe200078e0200 */
[----:B------:R-:W-:Y:S01]  /*6860*/  SHF.L.U32 R5, R11, 0x1f, RZ ;  /* 0x0000001f0b057819 */ /* 0x000fe200000006ff */
[----:B-1----:R-:W-:Y:S06]  /*6870*/  @!P0 BRA `(.L_x_125) ;  /* 0x0000000400008947 */ /* 0x002fec0003800000 */
.L_x_138:
[----:B------:R-:W1:Y:S01]  /*6880*/  SYNCS.PHASECHK.TRANS64.TRYWAIT P0, [R6+URZ], R5 ;  /* 0x00000005060075a7 */ /* 0x000e62000800017f */
[----:B------:R-:W-:-:S05]  /*6890*/  VIADD R2, R7, 0x1 ;  /* 0x0000000107027836 */ /* 0x000fca0000000000 */
[----:B------:R-:W-:-:S04]  /*68a0*/  ISETP.NE.AND P1, PT, R2, 0x6, PT ;  /* 0x000000060200780c */ /* 0x000fc80003f25270 */
[----:B0-----:R-:W-:Y:S02]  /*68b0*/  SEL R4, RZ, 0x1, P1 ;  /* 0x00000001ff047807 */ /* 0x001fe40000800000 */
[----:B------:R-:W-:Y:S02]  /*68c0*/  SEL R3, R2, RZ, P1 ;  /* 0x000000ff02037207 */ /* 0x000fe40000800000 */
[----:B------:R-:W-:Y:S01]  /*68d0*/  LOP3.LUT R4, R11, R4, RZ, 0x3c, !PT ;  /* 0x000000040b047212 */ /* 0x000fe200078e3cff */
[----:B-1----:R-:W-:Y:S06]  /*68e0*/  @!P0 BRA `(.L_x_126) ;  /* 0x0000000000f88947 */ /* 0x002fec0003800000 */
.L_x_139:
[----:B------:R-:W-:Y:S01]  /*68f0*/  IMAD R3, R3, 0x8, R0 ;  /* 0x0000000803037824 */ /* 0x000fe200078e0200 */
[----:B------:R-:W-:-:S07]  /*6900*/  SHF.L.U32 R0, R4, 0x1f, RZ ;  /* 0x0000001f04007819 */ /* 0x000fce00000006ff */
.L_x_127:
[----:B-1----:R1:W2:Y:S02]  /*6910*/  SYNCS.PHASECHK.TRANS64.TRYWAIT P0, [R3+URZ], R0 ;  /* 0x00000000030075a7 */ /* 0x0022a4000800017f */
[----:B--2---:R-:W-:Y:S05]  /*6920*/  @!P0 NANOSLEEP.SYNCS 0x989680 ;  /* 0x009896800000895d */ /* 0x004fea0003900000 */
[----:B------:R-:W2:Y:S02]  /*6930*/  @!P0 SYNCS.PHASECHK.TRANS64 P0, [R3+URZ], R0 ;  /* 0x00000000030085a7 */ /* 0x000ea4000800007f */
[----:B--2---:R-:W-:Y:S05]  /*6940*/  @!P0 BRA `(.L_x_127) ;  /* 0xfffffffc00f08947 */ /* 0x004fea000383ffff */
.L_x_120:
[----:B------:R-:W-:Y:S05]  /*6950*/  BSYNC B0 ;  /* 0x0000000000007941 */ /* 0x000fea0003800000 */
.L_x_119:
[----:B------:R-:W-:Y:S05]  /*6960*/  EXIT ;  /* 0x000000000000794d */ /* 0x000fea0003800000 */
.L_x_17:
[----:B-1----:R-:W-:-:S04]  /*6970*/  IMAD.U32 R7, RZ, RZ, UR6 ;  /* 0x00000006ff077e24 */ /* 0x002fc8000f8e00ff */
[----:B------:R1:W3:Y:S03]  /*6980*/  SYNCS.PHASECHK.TRANS64.TRYWAIT P0, [R7+URZ], R6 ;  /* 0x00000006070075a7 */ /* 0x0002e6000800017f */
[----:B---3--:R-:W-:Y:S05]  /*6990*/  @!P0 NANOSLEEP.SYNCS 0x989680 ;  /* 0x009896800000895d */ /* 0x008fea0003900000 */
[----:B------:R-:W3:Y:S02]  /*69a0*/  @!P0 SYNCS.PHASECHK.TRANS64 P0, [R7+URZ], R6 ;  /* 0x00000006070085a7 */ /* 0x000ee4000800007f */
[----:B---3--:R-:W-:Y:S05]  /*69b0*/  @!P0 BRA `(.L_x_17) ;  /* 0xfffffffc00ec8947 */ /* 0x008fea000383ffff */
[----:B------:R-:W-:Y:S05]  /*69c0*/  BRA `(.L_x_16) ;  /* 0xffffffa800787947 */ /* 0x000fea000383ffff */
.L_x_23:
[----:B-1----:R-:W-:-:S04]  /*69d0*/  IMAD.U32 R8, RZ, RZ, UR12 ;  /* 0x0000000cff087e24 */ /* 0x002fc8000f8e00ff */
[----:B------:R1:W3:Y:S03]  /*69e0*/  SYNCS.PHASECHK.TRANS64.TRYWAIT P0, [R8+URZ], R7 ;  /* 0x00000007080075a7 */ /* 0x0002e6000800017f */
[----:B---3--:R-:W-:Y:S05]  /*69f0*/  @!P0 NANOSLEEP.SYNCS 0x989680 ;  /* 0x009896800000895d */ /* 0x008fea0003900000 */
[----:B------:R-:W3:Y:S02]  /*6a00*/  @!P0 SYNCS.PHASECHK.TRANS64 P0, [R8+URZ], R7 ;  /* 0x00000007080085a7 */ /* 0x000ee4000800007f */
[----:B---3--:R-:W-:Y:S05]  /*6a10*/  @!P0 BRA `(.L_x_23) ;  /* 0xfffffffc00ec8947 */ /* 0x008fea000383ffff */
[----:B------:R-:W-:Y:S05]  /*6a20*/  BRA `(.L_x_22) ;  /* 0xffffffac00e87947 */ /* 0x000fea000383ffff */
.L_x_106:
[----:B------:R-:W-:Y:S01]  /*6a30*/  BSSY B1, `(.L_x_128) ;  /* 0x0000006000017945 */ /* 0x000fe20003800000 */
[----:B------:R-:W-:-:S07]  /*6a40*/  IMAD.MOV.U32 R2, RZ, RZ, -0x1 ;  /* 0xffffffffff027424 */ /* 0x000fce00078e00ff */
[----:B------:R-:W-:Y:S05]  /*6a50*/  WARPSYNC.COLLECTIVE R2, `(.L_x_129) ;  /* 0x00000000020c7348 */ /* 0x000fea0003c00000 */
[----:B------:R-:W-:Y:S02]  /*6a60*/  ELECT P1, UR62, PT ;  /* 0x00000000003e782f */ /* 0x000fe40003820000 */
[----:B------:R-:W-:Y:S01]  /*6a70*/  MOV R2, UR62 ;  /* 0x0000003e00027c02 */ /* 0x000fe20008000f00 */
[----:B------:R-:W-:Y:S10]  /*6a80*/  ENDCOLLECTIVE ;  /* 0x000000000000791b */ /* 0x000ff40003800000 */
.L_x_129:
[----:B------:R-:W-:Y:S05]  /*6a90*/  BSYNC B1 ;  /* 0x0000000000017941 */ /* 0x000fea0003800000 */
.L_x_128:
[----:B------:R-:W-:Y:S05]  /*6aa0*/  BRA `(.L_x_130) ;  /* 0xffffffec00f47947 */ /* 0x000fea000383ffff */
.L_x_109:
[----:B-1----:R1:W2:Y:S02]  /*6ab0*/  SYNCS.PHASECHK.TRANS64.TRYWAIT P1, [R18+URZ+0x30], R7 ;  /* 0x00003007120075a7 */ /* 0x0022a4000802017f */
[----:B--2---:R-:W-:Y:S05]  /*6ac0*/  @!P1 NANOSLEEP.SYNCS 0x989680 ;  /* 0x009896800000995d */ /* 0x004fea0003900000 */
[----:B------:R-:W2:Y:S02]  /*6ad0*/  @!P1 SYNCS.PHASECHK.TRANS64 P1, [R18+URZ+0x30], R7 ;  /* 0x00003007120095a7 */ /* 0x000ea4000802007f */
[----:B--2---:R-:W-:Y:S05]  /*6ae0*/  @!P1 BRA `(.L_x_109) ;  /* 0xfffffffc00f09947 */ /* 0x004fea000383ffff */
[----:B------:R-:W-:Y:S05]  /*6af0*/  BRA `(.L_x_131) ;  /* 0xfffffff000287947 */ /* 0x000fea000383ffff */
.L_x_118:
[----:B------:R-:W-:Y:S01]  /*6b00*/  BSSY B0, `(.L_x_132) ;  /* 0x0000006000007945 */ /* 0x000fe20003800000 */
[----:B------:R-:W-:-:S07]  /*6b10*/  IMAD.MOV.U32 R2, RZ, RZ, -0x1 ;  /* 0xffffffffff027424 */ /* 0x000fce00078e00ff */
[----:B------:R-:W-:Y:S05]  /*6b20*/  WARPSYNC.COLLECTIVE R2, `(.L_x_133) ;  /* 0x00000000020c7348 */ /* 0x000fea0003c00000 */
[----:B------:R-:W-:Y:S02]  /*6b30*/  ELECT P1, UR62, PT ;  /* 0x00000000003e782f */ /* 0x000fe40003820000 */
[----:B------:R-:W-:Y:S01]  /*6b40*/  MOV R2, UR62 ;  /* 0x0000003e00027c02 */ /* 0x000fe20008000f00 */
[----:B------:R-:W-:Y:S10]  /*6b50*/  ENDCOLLECTIVE ;  /* 0x000000000000791b */ /* 0x000ff40003800000 */
.L_x_133:
[----:B------:R-:W-:Y:S05]  /*6b60*/  BSYNC B0 ;  /* 0x0000000000007941 */ /* 0x000fea0003800000 */
.L_x_132:
[----:B------:R-:W-:Y:S01]  /*6b70*/  PLOP3.LUT P0, PT, P1, PT, PT, 0x80, 0x0 ;  /* 0x000000000000781c */ /* 0x000fe20000f0f070 */
[----:B------:R-:W-:-:S12]  /*6b80*/  BRA `(.L_x_134) ;  /* 0xfffffff8007c7947 */ /* 0x000fd8000383ffff */
.L_x_122:
[----:B0-----:R0:W1:Y:S02]  /*6b90*/  SYNCS.PHASECHK.TRANS64.TRYWAIT P0, [R5+URZ], R2 ;  /* 0x00000002050075a7 */ /* 0x001064000800017f */
[----:B-1----:R-:W-:Y:S05]  /*6ba0*/  @!P0 NANOSLEEP.SYNCS 0x989680 ;  /* 0x009896800000895d */ /* 0x002fea0003900000 */
[----:B------:R-:W1:Y:S02]  /*6bb0*/  @!P0 SYNCS.PHASECHK.TRANS64 P0, [R5+URZ], R2 ;  /* 0x00000002050085a7 */ /* 0x000e64000800007f */
[----:B-1----:R-:W-:Y:S05]  /*6bc0*/  @!P0 BRA `(.L_x_122) ;  /* 0xfffffffc00f08947 */ /* 0x002fea000383ffff */
[----:B------:R-:W-:Y:S05]  /*6bd0*/  BRA `(.L_x_135) ;  /* 0xfffffff800bc7947 */ /* 0x000fea000383ffff */
.L_x_123:
[----:B0-----:R0:W1:Y:S02]  /*6be0*/  SYNCS.PHASECHK.TRANS64.TRYWAIT P0, [R7+URZ], R4 ;  /* 0x00000004070075a7 */ /* 0x001064000800017f */
[----:B-1----:R-:W-:Y:S05]  /*6bf0*/  @!P0 NANOSLEEP.SYNCS 0x989680 ;  /* 0x009896800000895d */ /* 0x002fea0003900000 */
[----:B------:R-:W1:Y:S02]  /*6c00*/  @!P0 SYNCS.PHASECHK.TRANS64 P0, [R7+URZ], R4 ;  /* 0x00000004070085a7 */ /* 0x000e64000800007f */
[----:B-1----:R-:W-:Y:S05]  /*6c10*/  @!P0 BRA `(.L_x_123) ;  /* 0xfffffffc00f08947 */ /* 0x002fea000383ffff */
[----:B------:R-:W-:Y:S05]  /*6c20*/  BRA `(.L_x_136) ;  /* 0xfffffff800cc7947 */ /* 0x000fea000383ffff */
.L_x_124:
[----:B0-----:R0:W1:Y:S02]  /*6c30*/  SYNCS.PHASECHK.TRANS64.TRYWAIT P0, [R6+URZ], R5 ;  /* 0x00000005060075a7 */ /* 0x001064000800017f */
[----:B-1----:R-:W-:Y:S05]  /*6c40*/  @!P0 NANOSLEEP.SYNCS 0x989680 ;  /* 0x009896800000895d */ /* 0x002fea0003900000 */
[----:B------:R-:W1:Y:S02]  /*6c50*/  @!P0 SYNCS.PHASECHK.TRANS64 P0, [R6+URZ], R5 ;  /* 0x00000005060085a7 */ /* 0x000e64000800007f */
[----:B-1----:R-:W-:Y:S05]  /*6c60*/  @!P0 BRA `(.L_x_124) ;  /* 0xfffffffc00f08947 */ /* 0x002fea000383ffff */
[----:B------:R-:W-:Y:S05]  /*6c70*/  BRA `(.L_x_137) ;  /* 0xfffffff800dc7947 */ /* 0x000fea000383ffff */
.L_x_125:
[----:B0-----:R0:W1:Y:S02]  /*6c80*/  SYNCS.PHASECHK.TRANS64.TRYWAIT P0, [R9+URZ], R4 ;  /* 0x00000004090075a7 */ /* 0x001064000800017f */
[----:B-1----:R-:W-:Y:S05]  /*6c90*/  @!P0 NANOSLEEP.SYNCS 0x989680 ;  /* 0x009896800000895d */ /* 0x002fea0003900000 */
[----:B------:R-:W1:Y:S02]  /*6ca0*/  @!P0 SYNCS.PHASECHK.TRANS64 P0, [R9+URZ], R4 ;  /* 0x00000004090085a7 */ /* 0x000e64000800007f */
[----:B-1----:R-:W-:Y:S05]  /*6cb0*/  @!P0 BRA `(.L_x_125) ;  /* 0xfffffffc00f08947 */ /* 0x002fea000383ffff */
[----:B------:R-:W-:Y:S05]  /*6cc0*/  BRA `(.L_x_138) ;  /* 0xfffffff800ec7947 */ /* 0x000fea000383ffff */
.L_x_126:
[----:B0-----:R0:W1:Y:S02]  /*6cd0*/  SYNCS.PHASECHK.TRANS64.TRYWAIT P0, [R6+URZ], R5 ;  /* 0x00000005060075a7 */ /* 0x001064000800017f */
[----:B-1----:R-:W-:Y:S05]  /*6ce0*/  @!P0 NANOSLEEP.SYNCS 0x989680 ;  /* 0x009896800000895d */ /* 0x002fea0003900000 */
[----:B------:R-:W1:Y:S02]  /*6cf0*/  @!P0 SYNCS.PHASECHK.TRANS64 P0, [R6+URZ], R5 ;  /* 0x00000005060085a7 */ /* 0x000e64000800007f */
[----:B-1----:R-:W-:Y:S05]  /*6d00*/  @!P0 BRA `(.L_x_126) ;  /* 0xfffffffc00f08947 */ /* 0x002fea000383ffff */
[----:B------:R-:W-:Y:S05]  /*6d10*/  BRA `(.L_x_139) ;  /* 0xfffffff800f47947 */ /* 0x000fea000383ffff */
.L_x_140:
[----:B------:R-:W-:-:S00]  /*6d20*/  BRA `(.L_x_140) ;  /* 0xfffffffc00fc7947 */ /* 0x000fc0000383ffff */
[----:B------:R-:W-:-:S00]  /*6d30*/  NOP ;  /* 0x0000000000007918 */ /* 0x000fc00000000000 */
        /* <DEDUP_REMOVED lines=12> */
.L_x_141:


//--------------------- .nv.shared._ZN7cutlass13device_kernelINS_4gemm6kernel13GemmUniversalIN4cute5tupleIJiiiiEEENS1_10collective13CollectiveMmaINS1_37MainloopSm90TmaGmmaWarpSpecializedFP8ILi6ENS5_IJNS4_1CILi1EEESB_SB_EEENS1_35KernelTmaWarpSpecializedCooperativeEEENS5_IJNSA_ILi128EEENSA_ILi64EEENSA_ILi32EEEEEENS_12float_e4m3_tENS5_IJlSB_lEEESJ_SK_NS4_8TiledMMAINS4_8MMA_AtomIJNS4_4SM904GMMA30MMA_64x64x32_F32E4M3E4M3_SS_TNILNSO_7ScaleInE1ELSQ_1EEEEEENS4_6LayoutINS5_IJNSA_ILi2EEESB_SB_EEENS5_IJSB_NSA_ILi0EEESW_EEEEENS5_IJNS4_10UnderscoreESZ_SZ_EEEEENS4_13SM90_TMA_LOADENS4_14ComposedLayoutINS4_7SwizzleILi1ELi4ELi3EEENS4_18smem_ptr_flag_bitsILi8EEENST_INS5_IJNSA_ILi8EEESH_EEENS5_IJSH_SB_EEEEEEEvNS4_8identityES12_S1C_vS1D_EENS_8epilogue10collective6detail29Sm90TmaWarpSpecializedAdapterINS1G_15DefaultEpilogueISJ_SK_SK_NS1F_6thread17LinearCombinationISJ_Li1EffLNS1K_9ScaleType4KindE0ELNS_15FloatRoundStyleE2ESJ_EENS1_15EpilogueDefaultEEEEEvvEEEEvNT_6ParamsE --------------------------
	.section	.nv.shared._ZN7cutlass13device_kernelINS_4gemm6kernel13GemmUniversalIN4cute5tupleIJiiiiEEENS1_10collective13CollectiveMmaINS1_37MainloopSm90TmaGmmaWarpSpecializedFP8ILi6ENS5_IJNS4_1CILi1EEESB_SB_EEENS1_35KernelTmaWarpSpecializedCooperativeEEENS5_IJNSA_ILi128EEENSA_ILi64EEENSA_ILi32EEEEEENS_12float_e4m3_tENS5_IJlSB_lEEESJ_SK_NS4_8TiledMMAINS4_8MMA_AtomIJNS4_4SM904GMMA30MMA_64x64x32_F32E4M3E4M3_SS_TNILNSO_7ScaleInE1ELSQ_1EEEEEENS4_6LayoutINS5_IJNSA_ILi2EEESB_SB_EEENS5_IJSB_NSA_ILi0EEESW_EEEEENS5_IJNS4_10UnderscoreESZ_SZ_EEEEENS4_13SM90_TMA_LOADENS4_14ComposedLayoutINS4_7SwizzleILi1ELi4ELi3EEENS4_18smem_ptr_flag_bitsILi8EEENST_INS5_IJNSA_ILi8EEESH_EEENS5_IJSH_SB_EEEEEEEvNS4_8identityES12_S1C_vS1D_EENS_8epilogue10collective6detail29Sm90TmaWarpSpecializedAdapterINS1G_15DefaultEpilogueISJ_SK_SK_NS1F_6thread17LinearCombinationISJ_Li1EffLNS1K_9ScaleType4KindE0ELNS_15FloatRoundStyleE2ESJ_EENS1_15EpilogueDefaultEEEEEvvEEEEvNT_6ParamsE,"aw",@nobits
	.sectionflags	@""
	.align	16
	.zero		1024


//--------------------- .nv.shared.reserved.0     --------------------------
	.section	.nv.shared.reserved.0,"aw",@nobits
	.weak		__nv_reservedSMEM_offset_0_alias
	.size		__nv_reservedSMEM_offset_0_alias, 0, 0
	.other		__nv_reservedSMEM_offset_0_alias,@"STO_CUDA_RESERVED_SHARED STV_DEFAULT"
__nv_reservedSMEM_offset_0_alias:
	.zero		0


//--------------------- .nv.global                --------------------------
	.section	.nv.global,"aw",@nobits
.nv.global:
	.type		_ZN40_INTERNAL_8b1171f0_4_k_cu_718d12b7_201984cute1_E,@object
	.size		_ZN40_INTERNAL_8b1171f0_4_k_cu_718d12b7_201984cute1_E,(_ZN40_INTERNAL_8b1171f0_4_k_cu_718d12b7_201984cuda3std3__45__cpo6cbeginE - _ZN40_INTERNAL_8b1171f0_4_k_cu_718d12b7_201984cute1_E)
_ZN40_INTERNAL_8b1171f0_4_k_cu_718d12b7_201984cute1_E:
	.zero		1
	.type		_ZN40_INTERNAL_8b1171f0_4_k_cu_718d12b7_201984cuda3std3__45__cpo6cbeginE,@object
	.size		_ZN40_INTERNAL_8b1171f0_4_k_cu_718d12b7_201984cuda3std3__45__cpo6cbeginE,(_ZN40_INTERNAL_8b1171f0_4_k_cu_718d12b7_201984cuda3std3__48in_placeE - _ZN40_INTERNAL_8b1171f0_4_k_cu_718d12b7_201984cuda3std3__45__cpo6cbeginE)
_ZN40_INTERNAL_8b1171f0_4_k_cu_718d12b7_201984cuda3std3__45__cpo6cbeginE:
	.zero		1
	.type		_ZN40_INTERNAL_8b1171f0_4_k_cu_718d12b7_201984cuda3std3__48in_placeE,@object
	.size		_ZN40_INTERNAL_8b1171f0_4_k_cu_718d12b7_201984cuda3std3__48in_placeE,(_ZN40_INTERNAL_8b1171f0_4_k_cu_718d12b7_201984cuda3std6ranges3__45__cpo9iter_moveE - _ZN40_INTERNAL_8b1171f0_4_k_cu_718d12b7_201984cuda3std3__48in_placeE)
_ZN40_INTERNAL_8b1171f0_4_k_cu_718d12b7_201984cuda3std3__48in_placeE:
	.zero		1
	.type		_ZN40_INTERNAL_8b1171f0_4_k_cu_718d12b7_201984cuda3std6ranges3__45__cpo9iter_moveE,@object
	.size		_ZN40_INTERNAL_8b1171f0_4_k_cu_718d12b7_201984cuda3std6ranges3__45__cpo9iter_moveE,(_ZN40_INTERNAL_8b1171f0_4_k_cu_718d12b7_201984cuda3std3__45__cpo5beginE - _ZN40_INTERNAL_8b1171f0_4_k_cu_718d12b7_201984cuda3std6ranges3__45__cpo9iter_moveE)
_ZN40_INTERNAL_8b1171f0_4_k_cu_718d12b7_201984cuda3std6ranges3__45__cpo9iter_moveE:
	.zero		1
	.type		_ZN40_INTERNAL_8b1171f0_4_k_cu_718d12b7_201984cuda3std3__45__cpo5beginE,@object
	.size		_ZN40_INTERNAL_8b1171f0_4_k_cu_718d12b7_201984cuda3std3__45__cpo5beginE,(_ZN40_INTERNAL_8b1171f0_4_k_cu_718d12b7_201984cuda3std3__442_GLOBAL__N__8b1171f0_4_k_cu_718d12b7_201986ignoreE - _ZN40_INTERNAL_8b1171f0_4_k_cu_718d12b7_201984cuda3std3__45__cpo5beginE)
_ZN40_INTERNAL_8b1171f0_4_k_cu_718d12b7_201984cuda3std3__45__cpo5beginE:
	.zero		1
	.type		_ZN40_INTERNAL_8b1171f0_4_k_cu_718d12b7_201984cuda3std3__442_GLOBAL__N__8b1171f0_4_k_cu_718d12b7_201986ignoreE,@object
	.size		_ZN40_INTERNAL_8b1171f0_4_k_cu_718d12b7_201984cuda3std3__442_GLOBAL__N__8b1171f0_4_k_cu_718d12b7_201986ignoreE,(_ZN40_INTERNAL_8b1171f0_4_k_cu_718d12b7_201984cute7productE - _ZN40_INTERNAL_8b1171f0_4_k_cu_718d12b7_201984cuda3std3__442_GLOBAL__N__8b1171f0_4_k_cu_718d12b7_201986ignoreE)
_ZN40_INTERNAL_8b1171f0_4_k_cu_718d12b7_201984cuda3std3__442_GLOBAL__N__8b1171f0_4_k_cu_718d12b7_201986ignoreE:
	.zero		1
	.type		_ZN40_INTERNAL_8b1171f0_4_k_cu_718d12b7_201984cute7productE,@object
	.size		_ZN40_INTERNAL_8b1171f0_4_k_cu_718d12b7_201984cute7productE,(_ZN40_INTERNAL_8b1171f0_4_k_cu_718d12b7_201984cuda3std3__45__cpo3endE - _ZN40_INTERNAL_8b1171f0_4_k_cu_718d12b7_201984cute7productE)
_ZN40_INTERNAL_8b1171f0_4_k_cu_718d12b7_201984cute7productE:
	.zero		1
	.type		_ZN40_INTERNAL_8b1171f0_4_k_cu_718d12b7_201984cuda3std3__45__cpo3endE,@object
	.size		_ZN40_INTERNAL_8b1171f0_4_k_cu_718d12b7_201984cuda3std3__45__cpo3endE,(_ZN40_INTERNAL_8b1171f0_4_k_cu_718d12b7_201984cuda3std3__419piecewise_constructE - _ZN40_INTERNAL_8b1171f0_4_k_cu_718d12b7_201984cuda3std3__45__cpo3endE)
_ZN40_INTERNAL_8b1171f0_4_k_cu_718d12b7_201984cuda3std3__45__cpo3endE:
	.zero		1
	.type		_ZN40_INTERNAL_8b1171f0_4_k_cu_718d12b7_201984cuda3std3__419piecewise_constructE,@object
	.size		_ZN40_INTERNAL_8b1171f0_4_k_cu_718d12b7_201984cuda3std3__419piecewise_constructE,(_ZN40_INTERNAL_8b1171f0_4_k_cu_718d12b7_201984cuda3std3__45__cpo4cendE - _ZN40_INTERNAL_8b1171f0_4_k_cu_718d12b7_201984cuda3std3__419piecewise_constructE)
_ZN40_INTERNAL_8b1171f0_4_k_cu_718d12b7_201984cuda3std3__419piecewise_constructE:
	.zero		1
	.type		_ZN40_INTERNAL_8b1171f0_4_k_cu_718d12b7_201984cuda3std3__45__cpo4cendE,@object
	.size		_ZN40_INTERNAL_8b1171f0_4_k_cu_718d12b7_201984cuda3std3__45__cpo4cendE,(_ZN40_INTERNAL_8b1171f0_4_k_cu_718d12b7_201984cuda3std6ranges3__45__cpo4swapE - _ZN40_INTERNAL_8b1171f0_4_k_cu_718d12b7_201984cuda3std3__45__cpo4cendE)
_ZN40_INTERNAL_8b1171f0_4_k_cu_718d12b7_201984cuda3std3__45__cpo4cendE:
	.zero		1
	.type		_ZN40_INTERNAL_8b1171f0_4_k_cu_718d12b7_201984cuda3std6ranges3__45__cpo4swapE,@object
	.size		_ZN40_INTERNAL_8b1171f0_4_k_cu_718d12b7_201984cuda3std6ranges3__45__cpo4swapE,(.L_7 - _ZN40_INTERNAL_8b1171f0_4_k_cu_718d12b7_201984cuda3std6ranges3__45__cpo4swapE)
_ZN40_INTERNAL_8b1171f0_4_k_cu_718d12b7_201984cuda3std6ranges3__45__cpo4swapE:
	.zero		1
.L_7:


//--------------------- .nv.constant0._ZN7cutlass13device_kernelINS_4gemm6kernel13GemmUniversalIN4cute5tupleIJiiiiEEENS1_10collective13CollectiveMmaINS1_37MainloopSm90TmaGmmaWarpSpecializedFP8ILi6ENS5_IJNS4_1CILi1EEESB_SB_EEENS1_35KernelTmaWarpSpecializedCooperativeEEENS5_IJNSA_ILi128EEENSA_ILi64EEENSA_ILi32EEEEEENS_12float_e4m3_tENS5_IJlSB_lEEESJ_SK_NS4_8TiledMMAINS4_8MMA_AtomIJNS4_4SM904GMMA30MMA_64x64x32_F32E4M3E4M3_SS_TNILNSO_7ScaleInE1ELSQ_1EEEEEENS4_6LayoutINS5_IJNSA_ILi2EEESB_SB_EEENS5_IJSB_NSA_ILi0EEESW_EEEEENS5_IJNS4_10UnderscoreESZ_SZ_EEEEENS4_13SM90_TMA_LOADENS4_14ComposedLayoutINS4_7SwizzleILi1ELi4ELi3EEENS4_18smem_ptr_flag_bitsILi8EEENST_INS5_IJNSA_ILi8EEESH_EEENS5_IJSH_SB_EEEEEEEvNS4_8identityES12_S1C_vS1D_EENS_8epilogue10collective6detail29Sm90TmaWarpSpecializedAdapterINS1G_15DefaultEpilogueISJ_SK_SK_NS1F_6thread17LinearCombinationISJ_Li1EffLNS1K_9ScaleType4KindE0ELNS_15FloatRoundStyleE2ESJ_EENS1_15EpilogueDefaultEEEEEvvEEEEvNT_6ParamsE --------------------------
	.section	.nv.constant0._ZN7cutlass13device_kernelINS_4gemm6kernel13GemmUniversalIN4cute5tupleIJiiiiEEENS1_10collective13CollectiveMmaINS1_37MainloopSm90TmaGmmaWarpSpecializedFP8ILi6ENS5_IJNS4_1CILi1EEESB_SB_EEENS1_35KernelTmaWarpSpecializedCooperativeEEENS5_IJNSA_ILi128EEENSA_ILi64EEENSA_ILi32EEEEEENS_12float_e4m3_tENS5_IJlSB_lEEESJ_SK_NS4_8TiledMMAINS4_8MMA_AtomIJNS4_4SM904GMMA30MMA_64x64x32_F32E4M3E4M3_SS_TNILNSO_7ScaleInE1ELSQ_1EEEEEENS4_6LayoutINS5_IJNSA_ILi2EEESB_SB_EEENS5_IJSB_NSA_ILi0EEESW_EEEEENS5_IJNS4_10UnderscoreESZ_SZ_EEEEENS4_13SM90_TMA_LOADENS4_14ComposedLayoutINS4_7SwizzleILi1ELi4ELi3EEENS4_18smem_ptr_flag_bitsILi8EEENST_INS5_IJNSA_ILi8EEESH_EEENS5_IJSH_SB_EEEEEEEvNS4_8identityES12_S1C_vS1D_EENS_8epilogue10collective6detail29Sm90TmaWarpSpecializedAdapterINS1G_15DefaultEpilogueISJ_SK_SK_NS1F_6thread17LinearCombinationISJ_Li1EffLNS1K_9ScaleType4KindE0ELNS_15FloatRoundStyleE2ESJ_EENS1_15EpilogueDefaultEEEEEvvEEEEvNT_6ParamsE,"a",@progbits
	.sectionflags	@""
	.align	4
.nv.constant0._ZN7cutlass13device_kernelINS_4gemm6kernel13GemmUniversalIN4cute5tupleIJiiiiEEENS1_10collective13CollectiveMmaINS1_37MainloopSm90TmaGmmaWarpSpecializedFP8ILi6ENS5_IJNS4_1CILi1EEESB_SB_EEENS1_35KernelTmaWarpSpecializedCooperativeEEENS5_IJNSA_ILi128EEENSA_ILi64EEENSA_ILi32EEEEEENS_12float_e4m3_tENS5_IJlSB_lEEESJ_SK_NS4_8TiledMMAINS4_8MMA_AtomIJNS4_4SM904GMMA30MMA_64x64x32_F32E4M3E4M3_SS_TNILNSO_7ScaleInE1ELSQ_1EEEEEENS4_6LayoutINS5_IJNSA_ILi2EEESB_SB_EEENS5_IJSB_NSA_ILi0EEESW_EEEEENS5_IJNS4_10UnderscoreESZ_SZ_EEEEENS4_13SM90_TMA_LOADENS4_14ComposedLayoutINS4_7SwizzleILi1ELi4ELi3EEENS4_18smem_ptr_flag_bitsILi8EEENST_INS5_IJNSA_ILi8EEESH_EEENS5_IJSH_SB_EEEEEEEvNS4_8identityES12_S1C_vS1D_EENS_8epilogue10collective6detail29Sm90TmaWarpSpecializedAdapterINS1G_15DefaultEpilogueISJ_SK_SK_NS1F_6thread17LinearCombinationISJ_Li1EffLNS1K_9ScaleType4KindE0ELNS_15FloatRoundStyleE2ESJ_EENS1_15EpilogueDefaultEEEEEvvEEEEvNT_6ParamsE:
	.zero		1664


//--------------------- SYMBOLS --------------------------

	.type		.nv.reservedSmem.offset0,@object
	.size		.nv.reservedSmem.offset0,0x4
